//
// Generated by NVIDIA NVVM Compiler
//
// Compiler Build ID: CL-36424714
// Cuda compilation tools, release 13.0, V13.0.88
// Based on NVVM 20.0.0
//

.version 9.0
.target sm_100
.address_size 64

	// .globl	_Z14convolution_2dPiS_ii
.extern .func  (.param .b32 func_retval0) vprintf
(
	.param .b64 vprintf_param_0,
	.param .b64 vprintf_param_1
)
;
.const .align 4 .b8 mask[196];
// _ZZ14convolution_2dPiS_iiE8s_matrix has been demoted
.global .align 1 .b8 $str[19] = {67, 85, 68, 65, 32, 87, 97, 114, 109, 117, 112, 32, 68, 111, 110, 101, 33, 10};

.visible .entry _Z14convolution_2dPiS_ii(
	.param .u64 .ptr .align 1 _Z14convolution_2dPiS_ii_param_0,
	.param .u64 .ptr .align 1 _Z14convolution_2dPiS_ii_param_1,
	.param .u32 _Z14convolution_2dPiS_ii_param_2,
	.param .u32 _Z14convolution_2dPiS_ii_param_3
)
{
	.reg .pred 	%p<47>;
	.reg .b32 	%r<133>;
	.reg .b64 	%rd<21>;
	// demoted variable
	.shared .align 4 .b8 _ZZ14convolution_2dPiS_iiE8s_matrix[4096];
	ld.param.u64 	%rd7, [_Z14convolution_2dPiS_ii_param_0];
	ld.param.u64 	%rd6, [_Z14convolution_2dPiS_ii_param_1];
	ld.param.u32 	%r47, [_Z14convolution_2dPiS_ii_param_2];
	ld.param.u32 	%r48, [_Z14convolution_2dPiS_ii_param_3];
	cvta.to.global.u64 	%rd1, %rd7;
	mov.u32 	%r49, %ctaid.y;
	shl.b32 	%r50, %r49, 5;
	mov.u32 	%r119, %tid.y;
	add.s32 	%r121, %r50, %r119;
	mov.u32 	%r51, %ctaid.x;
	shl.b32 	%r3, %r51, 5;
	mov.u32 	%r4, %tid.x;
	add.s32 	%r5, %r3, %r4;
	setp.lt.s32 	%p5, %r121, %r48;
	setp.lt.s32 	%p6, %r5, %r47;
	and.pred  	%p1, %p6, %p5;
	not.pred 	%p7, %p1;
	@%p7 bra 	$L__BB0_2;
	mad.lo.s32 	%r58, %r47, %r121, %r5;
	mul.wide.s32 	%rd8, %r58, 4;
	add.s64 	%rd9, %rd1, %rd8;
	ld.global.u32 	%r59, [%rd9];
	shl.b32 	%r60, %r119, 7;
	mov.u32 	%r61, _ZZ14convolution_2dPiS_iiE8s_matrix;
	add.s32 	%r62, %r61, %r60;
	shl.b32 	%r63, %r4, 2;
	add.s32 	%r64, %r62, %r63;
	st.shared.u32 	[%r64], %r59;
	bra.uni 	$L__BB0_3;
$L__BB0_2:
	shl.b32 	%r52, %r119, 7;
	mov.u32 	%r53, _ZZ14convolution_2dPiS_iiE8s_matrix;
	add.s32 	%r54, %r53, %r52;
	shl.b32 	%r55, %r4, 2;
	add.s32 	%r56, %r54, %r55;
	mov.b32 	%r57, 0;
	st.shared.u32 	[%r56], %r57;
$L__BB0_3:
	bar.sync 	0;
	@%p7 bra 	$L__BB0_34;
	mad.lo.s32 	%r67, %r47, %r121, %r5;
	cvta.to.global.u64 	%rd11, %rd6;
	mul.wide.s32 	%rd12, %r67, 4;
	add.s64 	%rd2, %rd11, %rd12;
	add.s32 	%r6, %r4, -3;
	add.s32 	%r7, %r4, -2;
	add.s32 	%r8, %r4, -1;
	add.s32 	%r68, %r5, 2;
	setp.lt.s32 	%p9, %r5, -2;
	setp.ge.s32 	%p10, %r68, %r47;
	or.pred  	%p2, %p9, %p10;
	add.s32 	%r69, %r5, 3;
	setp.lt.s32 	%p11, %r5, -3;
	setp.ge.s32 	%p12, %r69, %r47;
	or.pred  	%p3, %p11, %p12;
	add.s32 	%r70, %r121, -3;
	mul.lo.s32 	%r122, %r47, %r70;
	add.s32 	%r71, %r4, %r122;
	add.s32 	%r123, %r71, %r3;
	shl.b32 	%r72, %r119, 7;
	shl.b32 	%r73, %r4, 2;
	add.s32 	%r74, %r72, %r73;
	mov.u32 	%r75, _ZZ14convolution_2dPiS_iiE8s_matrix;
	add.s32 	%r76, %r74, %r75;
	add.s32 	%r120, %r76, -396;
	mov.u64 	%rd13, mask;
	add.s64 	%rd20, %rd13, 12;
	mov.b32 	%r132, 0;
	mov.b32 	%r124, -3;
	cvt.s64.s32 	%rd15, %r5;
$L__BB0_5:
	add.s32 	%r19, %r119, -3;
	add.s32 	%r78, %r121, -3;
	setp.lt.s32 	%p13, %r78, 0;
	setp.ge.s32 	%p14, %r78, %r48;
	or.pred  	%p4, %p13, %p14;
	max.u32 	%r79, %r19, %r6;
	setp.gt.u32 	%p15, %r79, 31;
	cvt.s64.s32 	%rd14, %r122;
	add.s64 	%rd16, %rd15, %rd14;
	shl.b64 	%rd17, %rd16, 2;
	add.s64 	%rd4, %rd1, %rd17;
	@%p15 bra 	$L__BB0_7;
	ld.shared.u32 	%r83, [%r120];
	ld.const.u32 	%r84, [%rd20+-12];
	mad.lo.s32 	%r132, %r84, %r83, %r132;
	bra.uni 	$L__BB0_9;
$L__BB0_7:
	setp.lt.s32 	%p16, %r5, 3;
	add.s32 	%r80, %r5, -3;
	setp.ge.s32 	%p17, %r80, %r47;
	or.pred  	%p18, %p16, %p17;
	or.pred  	%p19, %p4, %p18;
	@%p19 bra 	$L__BB0_9;
	ld.global.u32 	%r81, [%rd4+-12];
	ld.const.u32 	%r82, [%rd20+-12];
	mad.lo.s32 	%r132, %r82, %r81, %r132;
$L__BB0_9:
	max.u32 	%r86, %r19, %r7;
	setp.lt.u32 	%p20, %r86, 32;
	@%p20 bra 	$L__BB0_12;
	setp.lt.s32 	%p21, %r5, 2;
	add.s32 	%r87, %r5, -2;
	setp.ge.s32 	%p22, %r87, %r47;
	or.pred  	%p23, %p21, %p22;
	or.pred  	%p24, %p4, %p23;
	@%p24 bra 	$L__BB0_13;
	ld.global.u32 	%r88, [%rd4+-8];
	ld.const.u32 	%r89, [%rd20+-8];
	mad.lo.s32 	%r132, %r89, %r88, %r132;
	bra.uni 	$L__BB0_13;
$L__BB0_12:
	ld.shared.u32 	%r90, [%r120+4];
	ld.const.u32 	%r91, [%rd20+-8];
	mad.lo.s32 	%r132, %r91, %r90, %r132;
$L__BB0_13:
	max.u32 	%r93, %r19, %r8;
	setp.lt.u32 	%p25, %r93, 32;
	@%p25 bra 	$L__BB0_16;
	setp.lt.s32 	%p26, %r5, 1;
	or.pred  	%p27, %p4, %p26;
	@%p27 bra 	$L__BB0_17;
	ld.global.u32 	%r94, [%rd4+-4];
	ld.const.u32 	%r95, [%rd20+-4];
	mad.lo.s32 	%r132, %r95, %r94, %r132;
	bra.uni 	$L__BB0_17;
$L__BB0_16:
	ld.shared.u32 	%r96, [%r120+8];
	ld.const.u32 	%r97, [%rd20+-4];
	mad.lo.s32 	%r132, %r97, %r96, %r132;
$L__BB0_17:
	or.b32  	%r98, %r19, %r4;
	setp.lt.u32 	%p28, %r98, 32;
	@%p28 bra 	$L__BB0_20;
	setp.lt.s32 	%p29, %r5, 0;
	or.pred  	%p30, %p4, %p29;
	@%p30 bra 	$L__BB0_21;
	mul.wide.s32 	%rd18, %r123, 4;
	add.s64 	%rd19, %rd1, %rd18;
	ld.global.u32 	%r99, [%rd19];
	ld.const.u32 	%r100, [%rd20];
	mad.lo.s32 	%r132, %r100, %r99, %r132;
	bra.uni 	$L__BB0_21;
$L__BB0_20:
	ld.shared.u32 	%r101, [%r120+12];
	ld.const.u32 	%r102, [%rd20];
	mad.lo.s32 	%r132, %r102, %r101, %r132;
$L__BB0_21:
	setp.lt.u32 	%p31, %r19, 32;
	setp.lt.u32 	%p32, %r4, 31;
	and.pred  	%p33, %p31, %p32;
	@%p33 bra 	$L__BB0_24;
	setp.lt.s32 	%p34, %r5, -1;
	add.s32 	%r104, %r5, 1;
	setp.ge.s32 	%p35, %r104, %r47;
	or.pred  	%p36, %p34, %p35;
	or.pred  	%p37, %p4, %p36;
	@%p37 bra 	$L__BB0_25;
	ld.global.u32 	%r105, [%rd4+4];
	ld.const.u32 	%r106, [%rd20+4];
	mad.lo.s32 	%r132, %r106, %r105, %r132;
	bra.uni 	$L__BB0_25;
$L__BB0_24:
	ld.shared.u32 	%r107, [%r120+16];
	ld.const.u32 	%r108, [%rd20+4];
	mad.lo.s32 	%r132, %r108, %r107, %r132;
$L__BB0_25:
	setp.lt.u32 	%p38, %r19, 32;
	setp.lt.u32 	%p39, %r4, 30;
	and.pred  	%p40, %p38, %p39;
	@%p40 bra 	$L__BB0_28;
	or.pred  	%p41, %p4, %p2;
	@%p41 bra 	$L__BB0_29;
	ld.global.u32 	%r110, [%rd4+8];
	ld.const.u32 	%r111, [%rd20+8];
	mad.lo.s32 	%r132, %r111, %r110, %r132;
	bra.uni 	$L__BB0_29;
$L__BB0_28:
	ld.shared.u32 	%r112, [%r120+20];
	ld.const.u32 	%r113, [%rd20+8];
	mad.lo.s32 	%r132, %r113, %r112, %r132;
$L__BB0_29:
	setp.lt.u32 	%p42, %r19, 32;
	setp.lt.u32 	%p43, %r4, 29;
	and.pred  	%p44, %p42, %p43;
	@%p44 bra 	$L__BB0_32;
	or.pred  	%p45, %p4, %p3;
	@%p45 bra 	$L__BB0_33;
	ld.global.u32 	%r115, [%rd4+12];
	ld.const.u32 	%r116, [%rd20+12];
	mad.lo.s32 	%r132, %r116, %r115, %r132;
	bra.uni 	$L__BB0_33;
$L__BB0_32:
	ld.shared.u32 	%r117, [%r120+24];
	ld.const.u32 	%r118, [%rd20+12];
	mad.lo.s32 	%r132, %r118, %r117, %r132;
$L__BB0_33:
	st.global.u32 	[%rd2], %r132;
	add.s64 	%rd20, %rd20, 28;
	add.s32 	%r124, %r124, 1;
	add.s32 	%r123, %r123, %r47;
	add.s32 	%r122, %r122, %r47;
	add.s32 	%r121, %r121, 1;
	add.s32 	%r120, %r120, 128;
	add.s32 	%r119, %r119, 1;
	setp.ne.s32 	%p46, %r124, 4;
	@%p46 bra 	$L__BB0_5;
$L__BB0_34:
	ret;

}
	// .globl	_Z12warmupKernelv
.visible .entry _Z12warmupKernelv()
{
	.reg .pred 	%p<2>;
	.reg .b32 	%r<8>;
	.reg .b64 	%rd<3>;

	mov.u32 	%r1, %ctaid.x;
	mov.u32 	%r2, %ntid.x;
	mul.lo.s32 	%r3, %r1, %r2;
	mov.u32 	%r4, %tid.x;
	neg.s32 	%r5, %r4;
	setp.ne.s32 	%p1, %r3, %r5;
	@%p1 bra 	$L__BB1_2;
	mov.u64 	%rd1, $str;
	cvta.global.u64 	%rd2, %rd1;
	{ // callseq 0, 0
	.param .b64 param0;
	st.param.b64 	[param0], %rd2;
	.param .b64 param1;
	st.param.b64 	[param1], 0;
	.param .b32 retval0;
	call.uni (retval0), 
	vprintf, 
	(
	param0, 
	param1
	);
	ld.param.b32 	%r6, [retval0];
	} // callseq 0
$L__BB1_2:
	ret;

}


// ===== COMPILED SASS (sm_100) =====

	.target	sm_100

	.elftype	@"ET_EXEC"


//--------------------- .note.nv.tkinfo           --------------------------
	.section	.note.nv.tkinfo,"",@"SHT_NOTE"
	.sectionflags	@"SHF_NOTE_NV_TKINFO"
	.tkinfo
        /*0018*/ 	.word	0x00000002
        /*0030*/ 	.string	""
        /*0030*/ 	.string	"ptxas"
        /*0030*/ 	.string	"Cuda compilation tools, release 13.0, V13.0.88"
        /*0030*/ 	.string	"Build cuda_13.0.r13.0/compiler.36424714_0"
        /*0030*/ 	.string	"-arch sm_100 -m 64 "



//--------------------- .note.nv.cuinfo           --------------------------
	.section	.note.nv.cuinfo,"",@"SHT_NOTE"
	.sectionflags	@"SHF_NOTE_NV_CUINFO"
        /*0018*/ 	.short	0x0002
        /*001a*/ 	.short	0x0064
        /*001c*/ 	.short	0x0082
	.zero		2


//--------------------- .nv.info                  --------------------------
	.section	.nv.info,"",@"SHT_CUDA_INFO"
	.align	4


	//----- nvinfo : EIATTR_REGCOUNT
	.align		4
        /*0000*/ 	.byte	0x04, 0x2f
        /*0002*/ 	.short	(.L_3 - .L_2)
	.align		4
.L_2:
        /*0004*/ 	.word	index@(_Z14convolution_2dPiS_ii)
        /*0008*/ 	.word	0x00000018


	//----- nvinfo : EIATTR_FRAME_SIZE
	.align		4
.L_3:
        /*000c*/ 	.byte	0x04, 0x11
        /*000e*/ 	.short	(.L_5 - .L_4)
	.align		4
.L_4:
        /*0010*/ 	.word	index@(_Z14convolution_2dPiS_ii)
        /*0014*/ 	.word	0x00000000


	//----- nvinfo : EIATTR_REGCOUNT
	.align		4
.L_5:
        /*0018*/ 	.byte	0x04, 0x2f
        /*001a*/ 	.short	(.L_7 - .L_6)
	.align		4
.L_6:
        /*001c*/ 	.word	index@(_Z12warmupKernelv)
        /*0020*/ 	.word	0x00000018


	//----- nvinfo : EIATTR_FRAME_SIZE
	.align		4
.L_7:
        /*0024*/ 	.byte	0x04, 0x11
        /*0026*/ 	.short	(.L_9 - .L_8)
	.align		4
.L_8:
        /*0028*/ 	.word	index@(_Z12warmupKernelv)
        /*002c*/ 	.word	0x00000000


	//----- nvinfo : EIATTR_MIN_STACK_SIZE
	.align		4
.L_9:
        /*0030*/ 	.byte	0x04, 0x12
        /*0032*/ 	.short	(.L_11 - .L_10)
	.align		4
.L_10:
        /*0034*/ 	.word	index@(_Z12warmupKernelv)
        /*0038*/ 	.word	0x00000000


	//----- nvinfo : EIATTR_MIN_STACK_SIZE
	.align		4
.L_11:
        /*003c*/ 	.byte	0x04, 0x12
        /*003e*/ 	.short	(.L_13 - .L_12)
	.align		4
.L_12:
        /*0040*/ 	.word	index@(_Z14convolution_2dPiS_ii)
        /*0044*/ 	.word	0x00000000
.L_13:


//--------------------- .nv.compat                --------------------------
	.section	.nv.compat,"",@"SHT_CUDA_COMPAT_INFO"
	.align	4
        /*0000*/ 	.byte	0x02, 0x09, 0x00, 0x00, 0x02, 0x02, 0x01, 0x00, 0x02, 0x05, 0x05, 0x00, 0x03, 0x07, 0x01, 0x01
        /*0010*/ 	.byte	0x02, 0x03, 0x00, 0x00, 0x02, 0x06, 0x01, 0x00, 0x04, 0x0b, 0x08, 0x00, 0x09, 0x00, 0x00, 0x00
        /*0020*/ 	.byte	0x00, 0x00, 0x00, 0x00


//--------------------- .nv.info._Z12warmupKernelv --------------------------
	.section	.nv.info._Z12warmupKernelv,"",@"SHT_CUDA_INFO"
	.sectionflags	@""
	.align	4


	//----- nvinfo : EIATTR_CUDA_API_VERSION
	.align		4
        /*0000*/ 	.byte	0x04, 0x37
        /*0002*/ 	.short	(.L_15 - .L_14)
.L_14:
        /*0004*/ 	.word	0x00000082


	//----- nvinfo : EIATTR_SPARSE_MMA_MASK
	.align		4
.L_15:
        /*0008*/ 	.byte	0x03, 0x50
        /*000a*/ 	.short	0x0000


	//----- nvinfo : EIATTR_MAXREG_COUNT
	.align		4
        /*000c*/ 	.byte	0x03, 0x1b
        /*000e*/ 	.short	0x00ff


	//----- nvinfo : EIATTR_EXTERNS
	.align		4
        /*0010*/ 	.byte	0x04, 0x0f
        /*0012*/ 	.short	(.L_17 - .L_16)


	//   ....[0]....
	.align		4
.L_16:
        /*0014*/ 	.word	index@(vprintf)


	//----- nvinfo : EIATTR_MERCURY_ISA_VERSION
	.align		4
.L_17:
        /*0018*/ 	.byte	0x03, 0x5f
        /*001a*/ 	.short	0x0101


	//----- nvinfo : EIATTR_VRC_CTA_INIT_COUNT
	.align		4
        /*001c*/ 	.byte	0x02, 0x4a
	.zero		1
	.zero		1


	//----- nvinfo : EIATTR_SYSCALL_OFFSETS
	.align		4
        /*0020*/ 	.byte	0x04, 0x46
        /*0022*/ 	.short	(.L_19 - .L_18)


	//   ....[0]....
.L_18:
        /*0024*/ 	.word	0x000000f0


	//----- nvinfo : EIATTR_EXIT_INSTR_OFFSETS
	.align		4
.L_19:
        /*0028*/ 	.byte	0x04, 0x1c
        /*002a*/ 	.short	(.L_21 - .L_20)


	//   ....[0]....
.L_20:
        /*002c*/ 	.word	0x00000070


	//   ....[1]....
        /*0030*/ 	.word	0x00000100


	//----- nvinfo : EIATTR_CRS_STACK_SIZE
	.align		4
.L_21:
        /*0034*/ 	.byte	0x04, 0x1e
        /*0036*/ 	.short	(.L_23 - .L_22)
.L_22:
        /*0038*/ 	.word	0x00000000


	//----- nvinfo : EIATTR_SW_WAR
	.align		4
.L_23:
        /*003c*/ 	.byte	0x04, 0x36
        /*003e*/ 	.short	(.L_25 - .L_24)
.L_24:
        /*0040*/ 	.word	0x00000008
.L_25:


//--------------------- .nv.info._Z14convolution_2dPiS_ii --------------------------
	.section	.nv.info._Z14convolution_2dPiS_ii,"",@"SHT_CUDA_INFO"
	.sectionflags	@""
	.align	4


	//----- nvinfo : EIATTR_CUDA_API_VERSION
	.align		4
        /*0000*/ 	.byte	0x04, 0x37
        /*0002*/ 	.short	(.L_27 - .L_26)
.L_26:
        /*0004*/ 	.word	0x00000082


	//----- nvinfo : EIATTR_KPARAM_INFO
	.align		4
.L_27:
        /*0008*/ 	.byte	0x04, 0x17
        /*000a*/ 	.short	(.L_29 - .L_28)
.L_28:
        /*000c*/ 	.word	0x00000000
        /*0010*/ 	.short	0x0003
        /*0012*/ 	.short	0x0014
        /*0014*/ 	.byte	0x00, 0xf0, 0x11, 0x00


	//----- nvinfo : EIATTR_KPARAM_INFO
	.align		4
.L_29:
        /*0018*/ 	.byte	0x04, 0x17
        /*001a*/ 	.short	(.L_31 - .L_30)
.L_30:
        /*001c*/ 	.word	0x00000000
        /*0020*/ 	.short	0x0002
        /*0022*/ 	.short	0x0010
        /*0024*/ 	.byte	0x00, 0xf0, 0x11, 0x00


	//----- nvinfo : EIATTR_KPARAM_INFO
	.align		4
.L_31:
        /*0028*/ 	.byte	0x04, 0x17
        /*002a*/ 	.short	(.L_33 - .L_32)
.L_32:
        /*002c*/ 	.word	0x00000000
        /*0030*/ 	.short	0x0001
        /*0032*/ 	.short	0x0008
        /*0034*/ 	.byte	0x00, 0xf5, 0x21, 0x00


	//----- nvinfo : EIATTR_KPARAM_INFO
	.align		4
.L_33:
        /*0038*/ 	.byte	0x04, 0x17
        /*003a*/ 	.short	(.L_35 - .L_34)
.L_34:
        /*003c*/ 	.word	0x00000000
        /*0040*/ 	.short	0x0000
        /*0042*/ 	.short	0x0000
        /*0044*/ 	.byte	0x00, 0xf5, 0x21, 0x00


	//----- nvinfo : EIATTR_SPARSE_MMA_MASK
	.align		4
.L_35:
        /*0048*/ 	.byte	0x03, 0x50
        /*004a*/ 	.short	0x0000


	//----- nvinfo : EIATTR_MAXREG_COUNT
	.align		4
        /*004c*/ 	.byte	0x03, 0x1b
        /*004e*/ 	.short	0x00ff


	//----- nvinfo : EIATTR_NUM_BARRIERS
	.align		4
        /*0050*/ 	.byte	0x02, 0x4c
        /*0052*/ 	.byte	0x01
	.zero		1


	//----- nvinfo : EIATTR_MERCURY_ISA_VERSION
	.align		4
        /*0054*/ 	.byte	0x03, 0x5f
        /*0056*/ 	.short	0x0101


	//----- nvinfo : EIATTR_VRC_CTA_INIT_COUNT
	.align		4
        /*0058*/ 	.byte	0x02, 0x4a
	.zero		1
	.zero		1


	//----- nvinfo : EIATTR_EXIT_INSTR_OFFSETS
	.align		4
        /*005c*/ 	.byte	0x04, 0x1c
        /*005e*/ 	.short	(.L_37 - .L_36)


	//   ....[0]....
.L_36:
        /*0060*/ 	.word	0x00000220


	//   ....[1]....
        /*0064*/ 	.word	0x00003660


	//----- nvinfo : EIATTR_CRS_STACK_SIZE
	.align		4
.L_37:
        /*0068*/ 	.byte	0x04, 0x1e
        /*006a*/ 	.short	(.L_39 - .L_38)
.L_38:
        /*006c*/ 	.word	0x00000000


	//----- nvinfo : EIATTR_CBANK_PARAM_SIZE
	.align		4
.L_39:
        /*0070*/ 	.byte	0x03, 0x19
        /*0072*/ 	.short	0x0018


	//----- nvinfo : EIATTR_PARAM_CBANK
	.align		4
        /*0074*/ 	.byte	0x04, 0x0a
        /*0076*/ 	.short	(.L_41 - .L_40)
	.align		4
.L_40:
        /*0078*/ 	.word	index@(.nv.constant0._Z14convolution_2dPiS_ii)
        /*007c*/ 	.short	0x0380
        /*007e*/ 	.short	0x0018


	//----- nvinfo : EIATTR_SW_WAR
	.align		4
.L_41:
        /*0080*/ 	.byte	0x04, 0x36
        /*0082*/ 	.short	(.L_43 - .L_42)
.L_42:
        /*0084*/ 	.word	0x00000008
.L_43:


//--------------------- .nv.callgraph             --------------------------
	.section	.nv.callgraph,"",@"SHT_CUDA_CALLGRAPH"
	.align	4
	.sectionentsize	8
	.align		4
        /*0000*/ 	.word	0x00000000
	.align		4
        /*0004*/ 	.word	0xffffffff
	.align		4
        /*0008*/ 	.word	index@(_Z12warmupKernelv)
	.align		4
        /*000c*/ 	.word	index@(vprintf)
	.align		4
        /*0010*/ 	.word	0x00000000
	.align		4
        /*0014*/ 	.word	0xfffffffe
	.align		4
        /*0018*/ 	.word	0x00000000
	.align		4
        /*001c*/ 	.word	0xfffffffd
	.align		4
        /*0020*/ 	.word	0x00000000
	.align		4
        /*0024*/ 	.word	0xfffffffc


//--------------------- .nv.constant4             --------------------------
	.section	.nv.constant4,"a",@progbits
	.align	8
	.align		8
.nv.constant4:
        /*0000*/ 	.dword	vprintf
	.align		8
        /*0008*/ 	.dword	$str


//--------------------- .nv.constant3             --------------------------
	.section	.nv.constant3,"a",@progbits
	.align	4
.nv.constant3:
	.type		mask,@object
	.size		mask,(.L_0 - mask)
mask:
	.zero		196
.L_0:


//--------------------- .text._Z12warmupKernelv   --------------------------
	.section	.text._Z12warmupKernelv,"ax",@progbits
	.align	128
        .global         _Z12warmupKernelv
        .type           _Z12warmupKernelv,@function
        .size           _Z12warmupKernelv,(.L_x_146 - _Z12warmupKernelv)
        .other          _Z12warmupKernelv,@"STO_CUDA_ENTRY STV_DEFAULT"
_Z12warmupKernelv:
.text._Z12warmupKernelv:
[----:B------:R-:W0:Y:S01]  /*0000*/  LDC R1, c[0x0][0x37c] ;  /* 0x0000df00ff017b82 */ /* 0x000e220000000800 */
[----:B------:R-:W1:Y:S07]  /*0010*/  S2R R0, SR_TID.X ;  /* 0x0000000000007919 */ /* 0x000e6e0000002100 */
[----:B------:R-:W2:Y:S01]  /*0020*/  S2UR UR4, SR_CTAID.X ;  /* 0x00000000000479c3 */ /* 0x000ea20000002500 */
[----:B------:R-:W2:Y:S02]  /*0030*/  LDCU UR5, c[0x0][0x360] ;  /* 0x00006c00ff0577ac */ /* 0x000ea40008000800 */
[----:B--2---:R-:W-:Y:S01]  /*0040*/  UIMAD UR4, UR4, UR5, URZ ;  /* 0x00000005040472a4 */ /* 0x004fe2000f8e02ff */
[----:B-1----:R-:W-:-:S05]  /*0050*/  IMAD.MOV R0, RZ, RZ, -R0 ;  /* 0x000000ffff007224 */ /* 0x002fca00078e0a00 */
[----:B------:R-:W-:-:S13]  /*0060*/  ISETP.NE.AND P0, PT, R0, UR4, PT ;  /* 0x0000000400007c0c */ /* 0x000fda000bf05270 */
[----:B0-----:R-:W-:Y:S05]  /*0070*/  @P0 EXIT ;  /* 0x000000000000094d */ /* 0x001fea0003800000 */
[----:B------:R-:W-:Y:S01]  /*0080*/  MOV R0, 0x0 ;  /* 0x0000000000007802 */ /* 0x000fe20000000f00 */
[----:B------:R-:W0:Y:S01]  /*0090*/  LDCU.64 UR4, c[0x4][0x8] ;  /* 0x01000100ff0477ac */ /* 0x000e220008000a00 */
[----:B------:R-:W-:Y:S02]  /*00a0*/  CS2R R6, SRZ ;  /* 0x0000000000067805 */ /* 0x000fe4000001ff00 */
[----:B------:R1:W2:Y:S01]  /*00b0*/  LDC.64 R2, c[0x4][R0] ;  /* 0x0100000000027b82 */ /* 0x0002a20000000a00 */
[----:B0-----:R-:W-:Y:S02]  /*00c0*/  IMAD.U32 R4, RZ, RZ, UR4 ;  /* 0x00000004ff047e24 */ /* 0x001fe4000f8e00ff */
[----:B-1----:R-:W-:-:S07]  /*00d0*/  IMAD.U32 R5, RZ, RZ, UR5 ;  /* 0x00000005ff057e24 */ /* 0x002fce000f8e00ff */
[----:B------:R-:W-:-:S07]  /*00e0*/  LEPC R20, `(.L_x_0) ;  /* 0x000000001014794e */ /* 0x000fce0000000000 */
[----:B--2---:R-:W-:Y:S05]  /*00f0*/  CALL.ABS.NOINC R2 ;  /* 0x0000000002007343 */ /* 0x004fea0003c00000 */
.L_x_0:
[----:B------:R-:W-:Y:S05]  /*0100*/  EXIT ;  /* 0x000000000000794d */ /* 0x000fea0003800000 */
.L_x_1:
[----:B------:R-:W-:-:S00]  /*0110*/  BRA `(.L_x_1) ;  /* 0xfffffffc00fc7947 */ /* 0x000fc0000383ffff */
[----:B------:R-:W-:-:S00]  /*0120*/  NOP ;  /* 0x0000000000007918 */ /* 0x000fc00000000000 */
        /* <DEDUP_REMOVED lines=13> */
.L_x_146:


//--------------------- .text._Z14convolution_2dPiS_ii --------------------------
	.section	.text._Z14convolution_2dPiS_ii,"ax",@progbits
	.align	128
        .global         _Z14convolution_2dPiS_ii
        .type           _Z14convolution_2dPiS_ii,@function
        .size           _Z14convolution_2dPiS_ii,(.L_x_147 - _Z14convolution_2dPiS_ii)
        .other          _Z14convolution_2dPiS_ii,@"STO_CUDA_ENTRY STV_DEFAULT"
_Z14convolution_2dPiS_ii:
.text._Z14convolution_2dPiS_ii:
[----:B------:R-:W-:Y:S01]  /*0000*/  LDC R1, c[0x0][0x37c] ;  /* 0x0000df00ff017b82 */ /* 0x000fe20000000800 */
[----:B------:R-:W0:Y:S01]  /*0010*/  S2R R3, SR_CTAID.Y ;  /* 0x0000000000037919 */ /* 0x000e220000002600 */
[----:B------:R-:W1:Y:S01]  /*0020*/  LDCU.64 UR6, c[0x0][0x390] ;  /* 0x00007200ff0677ac */ /* 0x000e620008000a00 */
[----:B------:R-:W-:Y:S01]  /*0030*/  BSSY.RECONVERGENT B0, `(.L_x_2) ;  /* 0x000001d000007945 */ /* 0x000fe20003800200 */
[----:B------:R-:W0:Y:S01]  /*0040*/  S2R R0, SR_TID.Y ;  /* 0x0000000000007919 */ /* 0x000e220000002200 */
[----:B------:R-:W2:Y:S01]  /*0050*/  LDCU.64 UR8, c[0x0][0x358] ;  /* 0x00006b00ff0877ac */ /* 0x000ea20008000a00 */
[----:B------:R-:W3:Y:S01]  /*0060*/  S2R R14, SR_CTAID.X ;  /* 0x00000000000e7919 */ /* 0x000ee20000002500 */
[----:B------:R-:W3:Y:S01]  /*0070*/  S2R R7, SR_TID.X ;  /* 0x0000000000077919 */ /* 0x000ee20000002100 */
[----:B0-----:R-:W-:-:S05]  /*0080*/  IMAD R6, R3, 0x20, R0 ;  /* 0x0000002003067824 */ /* 0x001fca00078e0200 */
[----:B-1----:R-:W-:Y:S01]  /*0090*/  ISETP.GE.AND P0, PT, R6, UR7, PT ;  /* 0x0000000706007c0c */ /* 0x002fe2000bf06270 */
[----:B---3--:R-:W-:-:S05]  /*00a0*/  IMAD R9, R14, 0x20, R7 ;  /* 0x000000200e097824 */ /* 0x008fca00078e0207 */
[----:B------:R-:W-:-:S13]  /*00b0*/  ISETP.LT.AND P0, PT, R9, UR6, !P0 ;  /* 0x0000000609007c0c */ /* 0x000fda000c701270 */
[----:B--2---:R-:W-:Y:S05]  /*00c0*/  @!P0 BRA `(.L_x_3) ;  /* 0x0000000000308947 */ /* 0x004fea0003800000 */
[----:B------:R-:W0:Y:S01]  /*00d0*/  LDC.64 R2, c[0x0][0x380] ;  /* 0x0000e000ff027b82 */ /* 0x000e220000000a00 */
[----:B------:R-:W-:-:S04]  /*00e0*/  IMAD R5, R6, UR6, R9 ;  /* 0x0000000606057c24 */ /* 0x000fc8000f8e0209 */
[----:B0-----:R-:W-:-:S06]  /*00f0*/  IMAD.WIDE R2, R5, 0x4, R2 ;  /* 0x0000000405027825 */ /* 0x001fcc00078e0202 */
[----:B------:R-:W2:Y:S01]  /*0100*/  LDG.E R2, desc[UR8][R2.64] ;  /* 0x0000000802027981 */ /* 0x000ea2000c1e1900 */
[----:B------:R-:W0:Y:S01]  /*0110*/  S2UR UR5, SR_CgaCtaId ;  /* 0x00000000000579c3 */ /* 0x000e220000008800 */
[----:B------:R-:W-:Y:S02]  /*0120*/  UMOV UR4, 0x400 ;  /* 0x0000040000047882 */ /* 0x000fe40000000000 */
[----:B0-----:R-:W-:-:S06]  /*0130*/  ULEA UR4, UR5, UR4, 0x18 ;  /* 0x0000000405047291 */ /* 0x001fcc000f8ec0ff */
[----:B------:R-:W-:-:S04]  /*0140*/  IMAD.U32 R5, RZ, RZ, UR4 ;  /* 0x00000004ff057e24 */ /* 0x000fc8000f8e00ff */
[----:B------:R-:W-:-:S04]  /*0150*/  IMAD R4, R0, 0x80, R5 ;  /* 0x0000008000047824 */ /* 0x000fc800078e0205 */
[----:B------:R-:W-:-:S05]  /*0160*/  IMAD R11, R7, 0x4, R4 ;  /* 0x00000004070b7824 */ /* 0x000fca00078e0204 */
[----:B--2---:R1:W-:Y:S01]  /*0170*/  STS [R11], R2 ;  /* 0x000000020b007388 */ /* 0x0043e20000000800 */
[----:B------:R-:W-:Y:S05]  /*0180*/  BRA `(.L_x_4) ;  /* 0x00000000001c7947 */ /* 0x000fea0003800000 */
.L_x_3:
[----:B------:R-:W0:Y:S01]  /*0190*/  S2UR UR5, SR_CgaCtaId ;  /* 0x00000000000579c3 */ /* 0x000e220000008800 */
[----:B------:R-:W-:Y:S02]  /*01a0*/  UMOV UR4, 0x400 ;  /* 0x0000040000047882 */ /* 0x000fe40000000000 */
[----:B0-----:R-:W-:-:S06]  /*01b0*/  ULEA UR4, UR5, UR4, 0x18 ;  /* 0x0000000405047291 */ /* 0x001fcc000f8ec0ff */
[----:B------:R-:W-:-:S04]  /*01c0*/  IMAD.U32 R5, RZ, RZ, UR4 ;  /* 0x00000004ff057e24 */ /* 0x000fc8000f8e00ff */
[----:B------:R-:W-:-:S04]  /*01d0*/  IMAD R2, R0, 0x80, R5 ;  /* 0x0000008000027824 */ /* 0x000fc800078e0205 */
[----:B------:R-:W-:-:S05]  /*01e0*/  IMAD R2, R7, 0x4, R2 ;  /* 0x0000000407027824 */ /* 0x000fca00078e0202 */
[----:B------:R0:W-:Y:S02]  /*01f0*/  STS [R2], RZ ;  /* 0x000000ff02007388 */ /* 0x0001e40000000800 */
.L_x_4:
[----:B------:R-:W-:Y:S05]  /*0200*/  BSYNC.RECONVERGENT B0 ;  /* 0x0000000000007941 */ /* 0x000fea0003800200 */
.L_x_2:
[----:B------:R-:W-:Y:S06]  /*0210*/  BAR.SYNC.DEFER_BLOCKING 0x0 ;  /* 0x0000000000007b1d */ /* 0x000fec0000010000 */
[----:B------:R-:W-:Y:S05]  /*0220*/  @!P0 EXIT ;  /* 0x000000000000894d */ /* 0x000fea0003800000 */
[C---:B-1----:R-:W-:Y:S01]  /*0230*/  VIADD R11, R7.reuse, 0xfffffffd ;  /* 0xfffffffd070b7836 */ /* 0x042fe20000000000 */
[----:B------:R-:W1:Y:S01]  /*0240*/  LDCU.64 UR4, c[0x0][0x380] ;  /* 0x00007000ff0477ac */ /* 0x000e620008000a00 */
[C---:B------:R-:W-:Y:S01]  /*0250*/  VIADD R12, R0.reuse, 0xfffffffd ;  /* 0xfffffffd000c7836 */ /* 0x040fe20000000000 */
[----:B------:R-:W-:Y:S01]  /*0260*/  SHF.R.S32.HI R10, RZ, 0x1f, R9 ;  /* 0x0000001fff0a7819 */ /* 0x000fe20000011409 */
[----:B------:R-:W-:Y:S01]  /*0270*/  IMAD R8, R0, 0x20, R7 ;  /* 0x0000002000087824 */ /* 0x000fe200078e0207 */
[----:B------:R-:W-:Y:S01]  /*0280*/  BSSY.RECONVERGENT B0, `(.L_x_5) ;  /* 0x0000026000007945 */ /* 0x000fe20003800200 */
[----:B------:R-:W-:Y:S01]  /*0290*/  VIADD R13, R7, 0xfffffffe ;  /* 0xfffffffe070d7836 */ /* 0x000fe20000000000 */
[-C--:B0-----:R-:W-:Y:S01]  /*02a0*/  VIMNMX.U32 R2, PT, PT, R11, R12.reuse, !PT ;  /* 0x0000000c0b027248 */ /* 0x081fe20007fe0000 */
[----:B------:R-:W-:Y:S02]  /*02b0*/  IMAD.U32 R8, R8, 0x4, R5 ;  /* 0x0000000408087824 */ /* 0x000fe400078e0005 */
[----:B------:R-:W0:Y:S01]  /*02c0*/  LDC.64 R4, c[0x0][0x388] ;  /* 0x0000e200ff047b82 */ /* 0x000e220000000a00 */
[----:B------:R-:W-:Y:S01]  /*02d0*/  ISETP.GT.U32.AND P4, PT, R2, 0x1f, PT ;  /* 0x0000001f0200780c */ /* 0x000fe20003f84070 */
[----:B------:R-:W-:Y:S01]  /*02e0*/  VIADD R17, R6, 0xfffffffd ;  /* 0xfffffffd06117836 */ /* 0x000fe20000000000 */
[----:B------:R-:W-:Y:S01]  /*02f0*/  VIMNMX.U32 R3, PT, PT, R13, R12, !PT ;  /* 0x0000000c0d037248 */ /* 0x000fe20007fe0000 */
[----:B------:R-:W-:-:S02]  /*0300*/  VIADD R2, R9, 0x2 ;  /* 0x0000000209027836 */ /* 0x000fc40000000000 */
[----:B------:R-:W-:Y:S01]  /*0310*/  IMAD R16, R17, UR6, RZ ;  /* 0x0000000611107c24 */ /* 0x000fe2000f8e02ff */
[----:B------:R-:W-:Y:S01]  /*0320*/  ISETP.GE.U32.AND P3, PT, R3, 0x20, PT ;  /* 0x000000200300780c */ /* 0x000fe20003f66070 */
[----:B------:R-:W-:Y:S01]  /*0330*/  IMAD.MOV.U32 R15, RZ, RZ, RZ ;  /* 0x000000ffff0f7224 */ /* 0x000fe200078e00ff */
[----:B------:R-:W-:Y:S01]  /*0340*/  ISETP.GE.AND P1, PT, R2, UR6, PT ;  /* 0x0000000602007c0c */ /* 0x000fe2000bf26270 */
[C---:B------:R-:W-:Y:S01]  /*0350*/  VIADD R2, R9.reuse, 0x3 ;  /* 0x0000000309027836 */ /* 0x040fe20000000000 */
[----:B------:R-:W-:Y:S01]  /*0360*/  IADD3 R3, P5, PT, R9, R16, RZ ;  /* 0x0000001009037210 */ /* 0x000fe20007fbe0ff */
[----:B------:R-:W-:Y:S01]  /*0370*/  IMAD.IADD R21, R16, 0x1, R7 ;  /* 0x0000000110157824 */ /* 0x000fe200078e0207 */
[----:B------:R-:W-:Y:S01]  /*0380*/  ISETP.GE.AND P2, PT, R17, UR7, PT ;  /* 0x0000000711007c0c */ /* 0x000fe2000bf46270 */
[----:B------:R-:W2:Y:S01]  /*0390*/  @!P4 LDS R18, [R8+-0x18c] ;  /* 0xfffe74000812c984 */ /* 0x000ea20000000800 */
[----:B------:R-:W2:Y:S01]  /*03a0*/  @!P4 LDC R19, c[0x3][RZ] ;  /* 0x00c00000ff13cb82 */ /* 0x000ea20000000800 */
[----:B------:R-:W-:Y:S01]  /*03b0*/  ISETP.GE.AND P0, PT, R2, UR6, PT ;  /* 0x0000000602007c0c */ /* 0x000fe2000bf06270 */
[----:B------:R-:W-:Y:S01]  /*03c0*/  IMAD R21, R14, 0x20, R21 ;  /* 0x000000200e157824 */ /* 0x000fe200078e0215 */
[----:B------:R-:W-:-:S02]  /*03d0*/  LEA.HI.X.SX32 R20, R16, R10, 0x1, P5 ;  /* 0x0000000a10147211 */ /* 0x000fc400028f0eff */
[----:B-1----:R-:W-:Y:S02]  /*03e0*/  LEA R2, P5, R3, UR4, 0x2 ;  /* 0x0000000403027c11 */ /* 0x002fe4000f8a10ff */
[----:B------:R-:W-:Y:S01]  /*03f0*/  ISETP.LT.OR P2, PT, R17, RZ, P2 ;  /* 0x000000ff1100720c */ /* 0x000fe20001741670 */
[----:B------:R-:W-:Y:S01]  /*0400*/  IMAD R17, R6, UR6, R9 ;  /* 0x0000000606117c24 */ /* 0x000fe2000f8e0209 */
[C---:B------:R-:W-:Y:S02]  /*0410*/  ISETP.LT.OR P1, PT, R9.reuse, -0x2, P1 ;  /* 0xfffffffe0900780c */ /* 0x040fe40000f21670 */
[----:B------:R-:W-:Y:S02]  /*0420*/  ISETP.LT.OR P0, PT, R9, -0x3, P0 ;  /* 0xfffffffd0900780c */ /* 0x000fe40000701670 */
[----:B------:R-:W-:Y:S01]  /*0430*/  LEA.HI.X R3, R3, UR5, R20, 0x2, P5 ;  /* 0x0000000503037c11 */ /* 0x000fe2000a8f1414 */
[----:B--2---:R-:W-:Y:S01]  /*0440*/  @!P4 IMAD R15, R18, R19, RZ ;  /* 0x00000013120fc224 */ /* 0x004fe200078e02ff */
[----:B0-----:R-:W-:Y:S09]  /*0450*/  @!P4 BRA `(.L_x_6) ;  /* 0x000000000020c947 */ /* 0x001ff20003800000 */
[----:B------:R-:W-:-:S05]  /*0460*/  VIADD R14, R9, 0xfffffffd ;  /* 0xfffffffd090e7836 */ /* 0x000fca0000000000 */
[----:B------:R-:W-:-:S04]  /*0470*/  ISETP.GE.AND P4, PT, R14, UR6, PT ;  /* 0x000000060e007c0c */ /* 0x000fc8000bf86270 */
[----:B------:R-:W-:-:S04]  /*0480*/  ISETP.LT.OR P4, PT, R9, 0x3, P4 ;  /* 0x000000030900780c */ /* 0x000fc80002781670 */
[----:B------:R-:W-:-:S13]  /*0490*/  PLOP3.LUT P4, PT, P2, P4, PT, 0xf8, 0x8f ;  /* 0x00000000008f781c */ /* 0x000fda0001789f70 */
[----:B------:R-:W-:Y:S05]  /*04a0*/  @P4 BRA `(.L_x_6) ;  /* 0x00000000000c4947 */ /* 0x000fea0003800000 */
[----:B------:R-:W2:Y:S01]  /*04b0*/  LDG.E R15, desc[UR8][R2.64+-0xc] ;  /* 0xfffff408020f7981 */ /* 0x000ea2000c1e1900 */
[----:B------:R-:W2:Y:S02]  /*04c0*/  LDCU UR10, c[0x3][URZ] ;  /* 0x00c00000ff0a77ac */ /* 0x000ea40008000800 */
[----:B--2---:R-:W-:-:S07]  /*04d0*/  IMAD R15, R15, UR10, RZ ;  /* 0x0000000a0f0f7c24 */ /* 0x004fce000f8e02ff */
.L_x_6:
[----:B------:R-:W-:Y:S05]  /*04e0*/  BSYNC.RECONVERGENT B0 ;  /* 0x0000000000007941 */ /* 0x000fea0003800200 */
.L_x_5:
[----:B------:R-:W-:Y:S01]  /*04f0*/  BSSY.RECONVERGENT B0, `(.L_x_7) ;  /* 0x0000010000007945 */ /* 0x000fe20003800200 */
[----:B------:R-:W-:-:S04]  /*0500*/  IMAD.WIDE R4, R17, 0x4, R4 ;  /* 0x0000000411047825 */ /* 0x000fc800078e0204 */
[----:B------:R-:W-:Y:S01]  /*0510*/  VIADD R17, R7, 0xffffffff ;  /* 0xffffffff07117836 */ /* 0x000fe20000000000 */
[----:B------:R-:W-:Y:S06]  /*0520*/  @!P3 BRA `(.L_x_8) ;  /* 0x000000000024b947 */ /* 0x000fec0003800000 */
[----:B------:R-:W-:-:S05]  /*0530*/  VIADD R14, R9, 0xfffffffe ;  /* 0xfffffffe090e7836 */ /* 0x000fca0000000000 */
[----:B------:R-:W-:-:S04]  /*0540*/  ISETP.GE.AND P3, PT, R14, UR6, PT ;  /* 0x000000060e007c0c */ /* 0x000fc8000bf66270 */
[----:B------:R-:W-:-:S04]  /*0550*/  ISETP.LT.OR P3, PT, R9, 0x2, P3 ;  /* 0x000000020900780c */ /* 0x000fc80001f61670 */
[----:B------:R-:W-:-:S13]  /*0560*/  PLOP3.LUT P3, PT, P2, P3, PT, 0xf8, 0x8f ;  /* 0x00000000008f781c */ /* 0x000fda0001767f70 */
[----:B------:R-:W-:Y:S05]  /*0570*/  @P3 BRA `(.L_x_9) ;  /* 0x00000000001c3947 */ /* 0x000fea0003800000 */
[----:B------:R-:W2:Y:S01]  /*0580*/  LDG.E R14, desc[UR8][R2.64+-0x8] ;  /* 0xfffff808020e7981 */ /* 0x000ea2000c1e1900 */
[----:B------:R-:W2:Y:S02]  /*0590*/  LDCU UR10, c[0x3][0x4] ;  /* 0x00c00080ff0a77ac */ /* 0x000ea40008000800 */
[----:B--2---:R-:W-:Y:S01]  /*05a0*/  IMAD R15, R14, UR10, R15 ;  /* 0x0000000a0e0f7c24 */ /* 0x004fe2000f8e020f */
[----:B------:R-:W-:Y:S06]  /*05b0*/  BRA `(.L_x_9) ;  /* 0x00000000000c7947 */ /* 0x000fec0003800000 */
.L_x_8:
[----:B------:R-:W0:Y:S01]  /*05c0*/  LDS R14, [R8+-0x188] ;  /* 0xfffe7800080e7984 */ /* 0x000e220000000800 */
[----:B------:R-:W0:Y:S02]  /*05d0*/  LDCU UR10, c[0x3][0x4] ;  /* 0x00c00080ff0a77ac */ /* 0x000e240008000800 */
[----:B0-----:R-:W-:-:S07]  /*05e0*/  IMAD R15, R14, UR10, R15 ;  /* 0x0000000a0e0f7c24 */ /* 0x001fce000f8e020f */
.L_x_9:
[----:B------:R-:W-:Y:S05]  /*05f0*/  BSYNC.RECONVERGENT B0 ;  /* 0x0000000000007941 */ /* 0x000fea0003800200 */
.L_x_7:
[----:B------:R-:W-:Y:S01]  /*0600*/  VIMNMX.U32 R14, PT, PT, R17, R12, !PT ;  /* 0x0000000c110e7248 */ /* 0x000fe20007fe0000 */
[----:B------:R-:W-:Y:S03]  /*0610*/  BSSY.RECONVERGENT B0, `(.L_x_10) ;  /* 0x000000c000007945 */ /* 0x000fe60003800200 */
[----:B------:R-:W-:-:S13]  /*0620*/  ISETP.GE.U32.AND P3, PT, R14, 0x20, PT ;  /* 0x000000200e00780c */ /* 0x000fda0003f66070 */
[----:B------:R-:W-:Y:S05]  /*0630*/  @!P3 BRA `(.L_x_11) ;  /* 0x000000000018b947 */ /* 0x000fea0003800000 */
[----:B------:R-:W-:-:S13]  /*0640*/  ISETP.LT.OR P3, PT, R9, 0x1, P2 ;  /* 0x000000010900780c */ /* 0x000fda0001761670 */
[----:B------:R-:W-:Y:S05]  /*0650*/  @P3 BRA `(.L_x_12) ;  /* 0x00000000001c3947 */ /* 0x000fea0003800000 */
[----:B------:R-:W2:Y:S01]  /*0660*/  LDG.E R14, desc[UR8][R2.64+-0x4] ;  /* 0xfffffc08020e7981 */ /* 0x000ea2000c1e1900 */
[----:B------:R-:W2:Y:S02]  /*0670*/  LDCU UR10, c[0x3][0x8] ;  /* 0x00c00100ff0a77ac */ /* 0x000ea40008000800 */
[----:B--2---:R-:W-:Y:S01]  /*0680*/  IMAD R15, R14, UR10, R15 ;  /* 0x0000000a0e0f7c24 */ /* 0x004fe2000f8e020f */
[----:B------:R-:W-:Y:S06]  /*0690*/  BRA `(.L_x_12) ;  /* 0x00000000000c7947 */ /* 0x000fec0003800000 */
.L_x_11:
[----:B------:R-:W0:Y:S01]  /*06a0*/  LDS R14, [R8+-0x184] ;  /* 0xfffe7c00080e7984 */ /* 0x000e220000000800 */
[----:B------:R-:W0:Y:S02]  /*06b0*/  LDCU UR10, c[0x3][0x8] ;  /* 0x00c00100ff0a77ac */ /* 0x000e240008000800 */
[----:B0-----:R-:W-:-:S07]  /*06c0*/  IMAD R15, R14, UR10, R15 ;  /* 0x0000000a0e0f7c24 */ /* 0x001fce000f8e020f */
.L_x_12:
[----:B------:R-:W-:Y:S05]  /*06d0*/  BSYNC.RECONVERGENT B0 ;  /* 0x0000000000007941 */ /* 0x000fea0003800200 */
.L_x_10:
[----:B------:R-:W-:Y:S01]  /*06e0*/  LOP3.LUT R14, R12, R7, RZ, 0xfc, !PT ;  /* 0x000000070c0e7212 */ /* 0x000fe200078efcff */
[----:B------:R-:W-:Y:S03]  /*06f0*/  BSSY.RECONVERGENT B0, `(.L_x_13) ;  /* 0x000000e000007945 */ /* 0x000fe60003800200 */
[----:B------:R-:W-:-:S13]  /*0700*/  ISETP.GE.U32.AND P3, PT, R14, 0x20, PT ;  /* 0x000000200e00780c */ /* 0x000fda0003f66070 */
[----:B------:R-:W-:Y:S05]  /*0710*/  @!P3 BRA `(.L_x_14) ;  /* 0x000000000020b947 */ /* 0x000fea0003800000 */
[----:B------:R-:W-:-:S13]  /*0720*/  ISETP.LT.OR P3, PT, R9, RZ, P2 ;  /* 0x000000ff0900720c */ /* 0x000fda0001761670 */
[----:B------:R-:W-:Y:S05]  /*0730*/  @P3 BRA `(.L_x_15) ;  /* 0x0000000000243947 */ /* 0x000fea0003800000 */
[----:B------:R-:W0:Y:S01]  /*0740*/  LDC.64 R18, c[0x0][0x380] ;  /* 0x0000e000ff127b82 */ /* 0x000e220000000a00 */
[----:B------:R-:W1:Y:S01]  /*0750*/  LDCU UR10, c[0x3][0xc] ;  /* 0x00c00180ff0a77ac */ /* 0x000e620008000800 */
[----:B0-----:R-:W-:-:S06]  /*0760*/  IMAD.WIDE R18, R21, 0x4, R18 ;  /* 0x0000000415127825 */ /* 0x001fcc00078e0212 */
[----:B------:R-:W1:Y:S02]  /*0770*/  LDG.E R18, desc[UR8][R18.64] ;  /* 0x0000000812127981 */ /* 0x000e64000c1e1900 */
[----:B-1----:R-:W-:Y:S01]  /*0780*/  IMAD R15, R18, UR10, R15 ;  /* 0x0000000a120f7c24 */ /* 0x002fe2000f8e020f */
[----:B------:R-:W-:Y:S06]  /*0790*/  BRA `(.L_x_15) ;  /* 0x00000000000c7947 */ /* 0x000fec0003800000 */
.L_x_14:
[----:B------:R-:W0:Y:S01]  /*07a0*/  LDS R14, [R8+-0x180] ;  /* 0xfffe8000080e7984 */ /* 0x000e220000000800 */
[----:B------:R-:W0:Y:S02]  /*07b0*/  LDCU UR10, c[0x3][0xc] ;  /* 0x00c00180ff0a77ac */ /* 0x000e240008000800 */
[----:B0-----:R-:W-:-:S07]  /*07c0*/  IMAD R15, R14, UR10, R15 ;  /* 0x0000000a0e0f7c24 */ /* 0x001fce000f8e020f */
.L_x_15:
[----:B------:R-:W-:Y:S05]  /*07d0*/  BSYNC.RECONVERGENT B0 ;  /* 0x0000000000007941 */ /* 0x000fea0003800200 */
.L_x_13:
[----:B------:R-:W-:Y:S01]  /*07e0*/  ISETP.GE.U32.AND P5, PT, R7, 0x1f, PT ;  /* 0x0000001f0700780c */ /* 0x000fe20003fa6070 */
[----:B------:R-:W-:Y:S01]  /*07f0*/  BSSY.RECONVERGENT B0, `(.L_x_16) ;  /* 0x000000f000007945 */ /* 0x000fe20003800200 */
[----:B------:R-:W-:-:S13]  /*0800*/  ISETP.LT.U32.AND P3, PT, R12, 0x20, PT ;  /* 0x000000200c00780c */ /* 0x000fda0003f61070 */
[----:B------:R-:W-:Y:S05]  /*0810*/  @!P5 BRA P3, `(.L_x_17) ;  /* 0x000000000024d947 */ /* 0x000fea0001800000 */
[----:B------:R-:W-:-:S05]  /*0820*/  VIADD R14, R9, 0x1 ;  /* 0x00000001090e7836 */ /* 0x000fca0000000000 */
[----:B------:R-:W-:-:S04]  /*0830*/  ISETP.GE.AND P3, PT, R14, UR6, PT ;  /* 0x000000060e007c0c */ /* 0x000fc8000bf66270 */
[----:B------:R-:W-:-:S04]  /*0840*/  ISETP.LT.OR P3, PT, R9, -0x1, P3 ;  /* 0xffffffff0900780c */ /* 0x000fc80001f61670 */
[----:B------:R-:W-:-:S13]  /*0850*/  PLOP3.LUT P3, PT, P2, P3, PT, 0xf8, 0x8f ;  /* 0x00000000008f781c */ /* 0x000fda0001767f70 */
[----:B------:R-:W-:Y:S05]  /*0860*/  @P3 BRA `(.L_x_18) ;  /* 0x00000000001c3947 */ /* 0x000fea0003800000 */
[----:B------:R-:W2:Y:S01]  /*0870*/  LDG.E R14, desc[UR8][R2.64+0x4] ;  /* 0x00000408020e7981 */ /* 0x000ea2000c1e1900 */
[----:B------:R-:W2:Y:S02]  /*0880*/  LDCU UR10, c[0x3][0x10] ;  /* 0x00c00200ff0a77ac */ /* 0x000ea40008000800 */
[----:B--2---:R-:W-:Y:S01]  /*0890*/  IMAD R15, R14, UR10, R15 ;  /* 0x0000000a0e0f7c24 */ /* 0x004fe2000f8e020f */
[----:B------:R-:W-:Y:S06]  /*08a0*/  BRA `(.L_x_18) ;  /* 0x00000000000c7947 */ /* 0x000fec0003800000 */
.L_x_17:
[----:B------:R-:W0:Y:S01]  /*08b0*/  LDS R14, [R8+-0x17c] ;  /* 0xfffe8400080e7984 */ /* 0x000e220000000800 */
[----:B------:R-:W0:Y:S02]  /*08c0*/  LDCU UR10, c[0x3][0x10] ;  /* 0x00c00200ff0a77ac */ /* 0x000e240008000800 */
[----:B0-----:R-:W-:-:S07]  /*08d0*/  IMAD R15, R14, UR10, R15 ;  /* 0x0000000a0e0f7c24 */ /* 0x001fce000f8e020f */
.L_x_18:
[----:B------:R-:W-:Y:S05]  /*08e0*/  BSYNC.RECONVERGENT B0 ;  /* 0x0000000000007941 */ /* 0x000fea0003800200 */
.L_x_16:
[----:B------:R-:W-:Y:S01]  /*08f0*/  ISETP.GE.U32.AND P4, PT, R7, 0x1e, PT ;  /* 0x0000001e0700780c */ /* 0x000fe20003f86070 */
[----:B------:R-:W-:Y:S01]  /*0900*/  BSSY.RECONVERGENT B0, `(.L_x_19) ;  /* 0x000000c000007945 */ /* 0x000fe20003800200 */
[----:B------:R-:W-:-:S13]  /*0910*/  ISETP.LT.U32.AND P3, PT, R12, 0x20, PT ;  /* 0x000000200c00780c */ /* 0x000fda0003f61070 */
[----:B------:R-:W-:Y:S05]  /*0920*/  @!P4 BRA P3, `(.L_x_20) ;  /* 0x000000000018c947 */ /* 0x000fea0001800000 */
[----:B------:R-:W-:-:S13]  /*0930*/  PLOP3.LUT P3, PT, P2, P1, PT, 0xf8, 0x8f ;  /* 0x00000000008f781c */ /* 0x000fda0001763f70 */
[----:B------:R-:W-:Y:S05]  /*0940*/  @P3 BRA `(.L_x_21) ;  /* 0x00000000001c3947 */ /* 0x000fea0003800000 */
[----:B------:R-:W2:Y:S01]  /*0950*/  LDG.E R14, desc[UR8][R2.64+0x8] ;  /* 0x00000808020e7981 */ /* 0x000ea2000c1e1900 */
[----:B------:R-:W2:Y:S02]  /*0960*/  LDCU UR10, c[0x3][0x14] ;  /* 0x00c00280ff0a77ac */ /* 0x000ea40008000800 */
[----:B--2---:R-:W-:Y:S01]  /*0970*/  IMAD R15, R14, UR10, R15 ;  /* 0x0000000a0e0f7c24 */ /* 0x004fe2000f8e020f */
[----:B------:R-:W-:Y:S06]  /*0980*/  BRA `(.L_x_21) ;  /* 0x00000000000c7947 */ /* 0x000fec0003800000 */
.L_x_20:
[----:B------:R-:W0:Y:S01]  /*0990*/  LDS R14, [R8+-0x178] ;  /* 0xfffe8800080e7984 */ /* 0x000e220000000800 */
[----:B------:R-:W0:Y:S02]  /*09a0*/  LDCU UR10, c[0x3][0x14] ;  /* 0x00c00280ff0a77ac */ /* 0x000e240008000800 */
[----:B0-----:R-:W-:-:S07]  /*09b0*/  IMAD R15, R14, UR10, R15 ;  /* 0x0000000a0e0f7c24 */ /* 0x001fce000f8e020f */
.L_x_21:
[----:B------:R-:W-:Y:S05]  /*09c0*/  BSYNC.RECONVERGENT B0 ;  /* 0x0000000000007941 */ /* 0x000fea0003800200 */
.L_x_19:
[----:B------:R-:W-:Y:S01]  /*09d0*/  ISETP.LT.U32.AND P6, PT, R12, 0x20, PT ;  /* 0x000000200c00780c */ /* 0x000fe20003fc1070 */
[----:B------:R-:W-:Y:S01]  /*09e0*/  BSSY.RECONVERGENT B0, `(.L_x_22) ;  /* 0x000000c000007945 */ /* 0x000fe20003800200 */
[----:B------:R-:W-:-:S13]  /*09f0*/  ISETP.GE.U32.AND P3, PT, R7, 0x1d, PT ;  /* 0x0000001d0700780c */ /* 0x000fda0003f66070 */
[----:B------:R-:W-:Y:S05]  /*0a00*/  @!P3 BRA P6, `(.L_x_23) ;  /* 0x000000000018b947 */ /* 0x000fea0003000000 */
[----:B------:R-:W-:-:S13]  /*0a10*/  PLOP3.LUT P2, PT, P2, P0, PT, 0xf8, 0x8f ;  /* 0x00000000008f781c */ /* 0x000fda0001741f70 */
[----:B------:R-:W-:Y:S05]  /*0a20*/  @P2 BRA `(.L_x_24) ;  /* 0x00000000001c2947 */ /* 0x000fea0003800000 */
[----:B------:R-:W2:Y:S01]  /*0a30*/  LDG.E R2, desc[UR8][R2.64+0xc] ;  /* 0x00000c0802027981 */ /* 0x000ea2000c1e1900 */
[----:B------:R-:W2:Y:S02]  /*0a40*/  LDCU UR10, c[0x3][0x18] ;  /* 0x00c00300ff0a77ac */ /* 0x000ea40008000800 */
[----:B--2---:R-:W-:Y:S01]  /*0a50*/  IMAD R15, R2, UR10, R15 ;  /* 0x0000000a020f7c24 */ /* 0x004fe2000f8e020f */
[----:B------:R-:W-:Y:S06]  /*0a60*/  BRA `(.L_x_24) ;  /* 0x00000000000c7947 */ /* 0x000fec0003800000 */
.L_x_23:
[----:B------:R-:W0:Y:S01]  /*0a70*/  LDS R2, [R8+-0x174] ;  /* 0xfffe8c0008027984 */ /* 0x000e220000000800 */
[----:B------:R-:W0:Y:S02]  /*0a80*/  LDCU UR10, c[0x3][0x18] ;  /* 0x00c00300ff0a77ac */ /* 0x000e240008000800 */
[----:B0-----:R-:W-:-:S07]  /*0a90*/  IMAD R15, R2, UR10, R15 ;  /* 0x0000000a020f7c24 */ /* 0x001fce000f8e020f */
.L_x_24:
[----:B------:R-:W-:Y:S05]  /*0aa0*/  BSYNC.RECONVERGENT B0 ;  /* 0x0000000000007941 */ /* 0x000fea0003800200 */
.L_x_22:
[----:B------:R-:W-:Y:S01]  /*0ab0*/  VIADD R2, R0, 0xfffffffe ;  /* 0xfffffffe00027836 */ /* 0x000fe20000000000 */
[----:B------:R-:W-:Y:S01]  /*0ac0*/  BSSY.RECONVERGENT B0, `(.L_x_25) ;  /* 0x000001a000007945 */ /* 0x000fe20003800200 */
[----:B------:R-:W-:Y:S01]  /*0ad0*/  VIADD R16, R16, UR6 ;  /* 0x0000000610107c36 */ /* 0x000fe20008000000 */
[----:B------:R-:W-:Y:S01]  /*0ae0*/  STG.E desc[UR8][R4.64], R15 ;  /* 0x0000000f04007986 */ /* 0x000fe2000c101908 */
[----:B------:R-:W-:Y:S01]  /*0af0*/  VIADD R14, R6, 0xfffffffe ;  /* 0xfffffffe060e7836 */ /* 0x000fe20000000000 */
[----:B------:R-:W-:Y:S02]  /*0b00*/  VIMNMX.U32 R2, PT, PT, R11, R2, !PT ;  /* 0x000000020b027248 */ /* 0x000fe40007fe0000 */
[----:B------:R-:W-:Y:S02]  /*0b10*/  IADD3 R3, P2, PT, R9, R16, RZ ;  /* 0x0000001009037210 */ /* 0x000fe40007f5e0ff */
[----:B------:R-:W-:Y:S02]  /*0b20*/  ISETP.GT.U32.AND P6, PT, R2, 0x1f, PT ;  /* 0x0000001f0200780c */ /* 0x000fe40003fc4070 */
[----:B------:R-:W-:-:S02]  /*0b30*/  LEA.HI.X.SX32 R12, R16, R10, 0x1, P2 ;  /* 0x0000000a100c7211 */ /* 0x000fc400010f0eff */
[----:B------:R-:W-:-:S04]  /*0b40*/  LEA R2, P2, R3, UR4, 0x2 ;  /* 0x0000000403027c11 */ /* 0x000fc8000f8410ff */
[----:B------:R-:W-:Y:S01]  /*0b50*/  LEA.HI.X R3, R3, UR5, R12, 0x2, P2 ;  /* 0x0000000503037c11 */ /* 0x000fe200090f140c */
[----:B------:R-:W-:Y:S01]  /*0b60*/  VIADD R12, R0, 0xfffffffe ;  /* 0xfffffffe000c7836 */ /* 0x000fe20000000000 */
[----:B------:R-:W-:-:S03]  /*0b70*/  ISETP.GE.AND P2, PT, R14, UR7, PT ;  /* 0x000000070e007c0c */ /* 0x000fc6000bf46270 */
[----:B------:R-:W0:Y:S01]  /*0b80*/  @!P6 LDS R18, [R8+-0x10c] ;  /* 0xfffef4000812e984 */ /* 0x000e220000000800 */
[----:B------:R-:W0:Y:S01]  /*0b90*/  @!P6 LDC R19, c[0x3][0x1c] ;  /* 0x00c00700ff13eb82 */ /* 0x000e220000000800 */
[----:B------:R-:W-:Y:S01]  /*0ba0*/  ISETP.LT.OR P2, PT, R14, RZ, P2 ;  /* 0x000000ff0e00720c */ /* 0x000fe20001741670 */
[----:B0-----:R-:W-:Y:S01]  /*0bb0*/  @!P6 IMAD R15, R18, R19, R15 ;  /* 0x00000013120fe224 */ /* 0x001fe200078e020f */
[----:B------:R-:W-:Y:S01]  /*0bc0*/  VIMNMX.U32 R18, PT, PT, R13, R12, !PT ;  /* 0x0000000c0d127248 */ /* 0x000fe20007fe0000 */
[----:B------:R-:W-:Y:S10]  /*0bd0*/  @!P6 BRA `(.L_x_26) ;  /* 0x000000000020e947 */ /* 0x000ff40003800000 */
[----:B------:R-:W-:-:S05]  /*0be0*/  VIADD R14, R9, 0xfffffffd ;  /* 0xfffffffd090e7836 */ /* 0x000fca0000000000 */
[----:B------:R-:W-:-:S04]  /*0bf0*/  ISETP.GE.AND P6, PT, R14, UR6, PT ;  /* 0x000000060e007c0c */ /* 0x000fc8000bfc6270 */
[----:B------:R-:W-:-:S04]  /*0c00*/  ISETP.LT.OR P6, PT, R9, 0x3, P6 ;  /* 0x000000030900780c */ /* 0x000fc800037c1670 */
[----:B------:R-:W-:-:S13]  /*0c10*/  PLOP3.LUT P6, PT, P2, P6, PT, 0xf8, 0x8f ;  /* 0x00000000008f781c */ /* 0x000fda00017cdf70 */
[----:B------:R-:W-:Y:S05]  /*0c20*/  @P6 BRA `(.L_x_26) ;  /* 0x00000000000c6947 */ /* 0x000fea0003800000 */
[----:B------:R-:W2:Y:S01]  /*0c30*/  LDG.E R14, desc[UR8][R2.64+-0xc] ;  /* 0xfffff408020e7981 */ /* 0x000ea2000c1e1900 */
[----:B------:R-:W2:Y:S02]  /*0c40*/  LDCU UR10, c[0x3][0x1c] ;  /* 0x00c00380ff0a77ac */ /* 0x000ea40008000800 */
[----:B--2---:R-:W-:-:S07]  /*0c50*/  IMAD R15, R14, UR10, R15 ;  /* 0x0000000a0e0f7c24 */ /* 0x004fce000f8e020f */
.L_x_26:
[----:B------:R-:W-:Y:S05]  /*0c60*/  BSYNC.RECONVERGENT B0 ;  /* 0x0000000000007941 */ /* 0x000fea0003800200 */
.L_x_25:
[----:B------:R-:W-:Y:S01]  /*0c70*/  ISETP.GE.U32.AND P6, PT, R18, 0x20, PT ;  /* 0x000000201200780c */ /* 0x000fe20003fc6070 */
[----:B------:R-:W-:Y:S01]  /*0c80*/  BSSY.RECONVERGENT B0, `(.L_x_27) ;  /* 0x000000f000007945 */ /* 0x000fe20003800200 */
[----:B------:R-:W-:-:S11]  /*0c90*/  VIADD R21, R21, UR6 ;  /* 0x0000000615157c36 */ /* 0x000fd60008000000 */
[----:B------:R-:W-:Y:S05]  /*0ca0*/  @!P6 BRA `(.L_x_28) ;  /* 0x000000000024e947 */ /* 0x000fea0003800000 */
        /* <DEDUP_REMOVED lines=9> */
.L_x_28:
[----:B------:R-:W0:Y:S01]  /*0d40*/  LDS R14, [R8+-0x108] ;  /* 0xfffef800080e7984 */ /* 0x000e220000000800 */
[----:B------:R-:W0:Y:S02]  /*0d50*/  LDCU UR10, c[0x3][0x20] ;  /* 0x00c00400ff0a77ac */ /* 0x000e240008000800 */
[----:B0-----:R-:W-:-:S07]  /*0d60*/  IMAD R15, R14, UR10, R15 ;  /* 0x0000000a0e0f7c24 */ /* 0x001fce000f8e020f */
.L_x_29:
[----:B------:R-:W-:Y:S05]  /*0d70*/  BSYNC.RECONVERGENT B0 ;  /* 0x0000000000007941 */ /* 0x000fea0003800200 */
.L_x_27:
        /* <DEDUP_REMOVED lines=10> */
.L_x_31:
[----:B------:R-:W0:Y:S01]  /*0e20*/  LDS R14, [R8+-0x104] ;  /* 0xfffefc00080e7984 */ /* 0x000e220000000800 */
[----:B------:R-:W0:Y:S02]  /*0e30*/  LDCU UR10, c[0x3][0x24] ;  /* 0x00c00480ff0a77ac */ /* 0x000e240008000800 */
[----:B0-----:R-:W-:-:S07]  /*0e40*/  IMAD R15, R14, UR10, R15 ;  /* 0x0000000a0e0f7c24 */ /* 0x001fce000f8e020f */
.L_x_32:
[----:B------:R-:W-:Y:S05]  /*0e50*/  BSYNC.RECONVERGENT B0 ;  /* 0x0000000000007941 */ /* 0x000fea0003800200 */
.L_x_30:
        /* <DEDUP_REMOVED lines=12> */
.L_x_34:
[----:B------:R-:W0:Y:S01]  /*0f20*/  LDS R14, [R8+-0x100] ;  /* 0xffff0000080e7984 */ /* 0x000e220000000800 */
[----:B------:R-:W0:Y:S02]  /*0f30*/  LDCU UR10, c[0x3][0x28] ;  /* 0x00c00500ff0a77ac */ /* 0x000e240008000800 */
[----:B0-----:R-:W-:-:S07]  /*0f40*/  IMAD R15, R14, UR10, R15 ;  /* 0x0000000a0e0f7c24 */ /* 0x001fce000f8e020f */
.L_x_35:
[----:B------:R-:W-:Y:S05]  /*0f50*/  BSYNC.RECONVERGENT B0 ;  /* 0x0000000000007941 */ /* 0x000fea0003800200 */
.L_x_33:
[----:B------:R-:W-:Y:S01]  /*0f60*/  ISETP.LT.U32.AND P6, PT, R12, 0x20, PT ;  /* 0x000000200c00780c */ /* 0x000fe20003fc1070 */
[----:B------:R-:W-:-:S12]  /*0f70*/  BSSY.RECONVERGENT B0, `(.L_x_36) ;  /* 0x000000e000007945 */ /* 0x000fd80003800200 */
        /* <DEDUP_REMOVED lines=10> */
.L_x_37:
[----:B------:R-:W0:Y:S01]  /*1020*/  LDS R14, [R8+-0xfc] ;  /* 0xffff0400080e7984 */ /* 0x000e220000000800 */
[----:B------:R-:W0:Y:S02]  /*1030*/  LDCU UR10, c[0x3][0x2c] ;  /* 0x00c00580ff0a77ac */ /* 0x000e240008000800 */
[----:B0-----:R-:W-:-:S07]  /*1040*/  IMAD R15, R14, UR10, R15 ;  /* 0x0000000a0e0f7c24 */ /* 0x001fce000f8e020f */
.L_x_38:
[----:B------:R-:W-:Y:S05]  /*1050*/  BSYNC.RECONVERGENT B0 ;  /* 0x0000000000007941 */ /* 0x000fea0003800200 */
.L_x_36:
[----:B------:R-:W-:Y:S01]  /*1060*/  ISETP.LT.U32.AND P6, PT, R12, 0x20, PT ;  /* 0x000000200c00780c */ /* 0x000fe20003fc1070 */
[----:B------:R-:W-:-:S12]  /*1070*/  BSSY.RECONVERGENT B0, `(.L_x_39) ;  /* 0x000000b000007945 */ /* 0x000fd80003800200 */
[----:B------:R-:W-:Y:S05]  /*1080*/  @!P4 BRA P6, `(.L_x_40) ;  /* 0x000000000018c947 */ /* 0x000fea0003000000 */
[----:B------:R-:W-:-:S13]  /*1090*/  PLOP3.LUT P6, PT, P2, P1, PT, 0xf8, 0x8f ;  /* 0x00000000008f781c */ /* 0x000fda00017c3f70 */
[----:B------:R-:W-:Y:S05]  /*10a0*/  @P6 BRA `(.L_x_41) ;  /* 0x00000000001c6947 */ /* 0x000fea0003800000 */
[----:B------:R-:W2:Y:S01]  /*10b0*/  LDG.E R14, desc[UR8][R2.64+0x8] ;  /* 0x00000808020e7981 */ /* 0x000ea2000c1e1900 */
[----:B------:R-:W2:Y:S02]  /*10c0*/  LDCU UR10, c[0x3][0x30] ;  /* 0x00c00600ff0a77ac */ /* 0x000ea40008000800 */
[----:B--2---:R-:W-:Y:S01]  /*10d0*/  IMAD R15, R14, UR10, R15 ;  /* 0x0000000a0e0f7c24 */ /* 0x004fe2000f8e020f */
[----:B------:R-:W-:Y:S06]  /*10e0*/  BRA `(.L_x_41) ;  /* 0x00000000000c7947 */ /* 0x000fec0003800000 */
.L_x_40:
[----:B------:R-:W0:Y:S01]  /*10f0*/  LDS R14, [R8+-0xf8] ;  /* 0xffff0800080e7984 */ /* 0x000e220000000800 */
[----:B------:R-:W0:Y:S02]  /*1100*/  LDCU UR10, c[0x3][0x30] ;  /* 0x00c00600ff0a77ac */ /* 0x000e240008000800 */
[----:B0-----:R-:W-:-:S07]  /*1110*/  IMAD R15, R14, UR10, R15 ;  /* 0x0000000a0e0f7c24 */ /* 0x001fce000f8e020f */
.L_x_41:
[----:B------:R-:W-:Y:S05]  /*1120*/  BSYNC.RECONVERGENT B0 ;  /* 0x0000000000007941 */ /* 0x000fea0003800200 */
.L_x_39:
        /* <DEDUP_REMOVED lines=9> */
.L_x_43:
[----:B------:R-:W0:Y:S01]  /*11c0*/  LDS R2, [R8+-0xf4] ;  /* 0xffff0c0008027984 */ /* 0x000e220000000800 */
[----:B------:R-:W0:Y:S02]  /*11d0*/  LDCU UR10, c[0x3][0x34] ;  /* 0x00c00680ff0a77ac */ /* 0x000e240008000800 */
[----:B0-----:R-:W-:-:S07]  /*11e0*/  IMAD R15, R2, UR10, R15 ;  /* 0x0000000a020f7c24 */ /* 0x001fce000f8e020f */
.L_x_44:
[----:B------:R-:W-:Y:S05]  /*11f0*/  BSYNC.RECONVERGENT B0 ;  /* 0x0000000000007941 */ /* 0x000fea0003800200 */
.L_x_42:
        /* <DEDUP_REMOVED lines=27> */
.L_x_46:
[----:B------:R-:W-:Y:S05]  /*13b0*/  BSYNC.RECONVERGENT B0 ;  /* 0x0000000000007941 */ /* 0x000fea0003800200 */
.L_x_45:
        /* <DEDUP_REMOVED lines=13> */
.L_x_48:
[----:B------:R-:W0:Y:S01]  /*1490*/  LDS R14, [R8+-0x88] ;  /* 0xffff7800080e7984 */ /* 0x000e220000000800 */
[----:B------:R-:W0:Y:S02]  /*14a0*/  LDCU UR10, c[0x3][0x3c] ;  /* 0x00c00780ff0a77ac */ /* 0x000e240008000800 */
[----:B0-----:R-:W-:-:S07]  /*14b0*/  IMAD R15, R14, UR10, R15 ;  /* 0x0000000a0e0f7c24 */ /* 0x001fce000f8e020f */
.L_x_49:
[----:B------:R-:W-:Y:S05]  /*14c0*/  BSYNC.RECONVERGENT B0 ;  /* 0x0000000000007941 */ /* 0x000fea0003800200 */
.L_x_47:
        /* <DEDUP_REMOVED lines=10> */
.L_x_51:
[----:B------:R-:W0:Y:S01]  /*1570*/  LDS R14, [R8+-0x84] ;  /* 0xffff7c00080e7984 */ /* 0x000e220000000800 */
[----:B------:R-:W0:Y:S02]  /*1580*/  LDCU UR10, c[0x3][0x40] ;  /* 0x00c00800ff0a77ac */ /* 0x000e240008000800 */
[----:B0-----:R-:W-:-:S07]  /*1590*/  IMAD R15, R14, UR10, R15 ;  /* 0x0000000a0e0f7c24 */ /* 0x001fce000f8e020f */
.L_x_52:
[----:B------:R-:W-:Y:S05]  /*15a0*/  BSYNC.RECONVERGENT B0 ;  /* 0x0000000000007941 */ /* 0x000fea0003800200 */
.L_x_50:
        /* <DEDUP_REMOVED lines=12> */
.L_x_54:
[----:B------:R-:W0:Y:S01]  /*1670*/  LDS R14, [R8+-0x80] ;  /* 0xffff8000080e7984 */ /* 0x000e220000000800 */
[----:B------:R-:W0:Y:S02]  /*1680*/  LDCU UR10, c[0x3][0x44] ;  /* 0x00c00880ff0a77ac */ /* 0x000e240008000800 */
[----:B0-----:R-:W-:-:S07]  /*1690*/  IMAD R15, R14, UR10, R15 ;  /* 0x0000000a0e0f7c24 */ /* 0x001fce000f8e020f */
.L_x_55:
[----:B------:R-:W-:Y:S05]  /*16a0*/  BSYNC.RECONVERGENT B0 ;  /* 0x0000000000007941 */ /* 0x000fea0003800200 */
.L_x_53:
        /* <DEDUP_REMOVED lines=12> */
.L_x_57:
[----:B------:R-:W0:Y:S01]  /*1770*/  LDS R14, [R8+-0x7c] ;  /* 0xffff8400080e7984 */ /* 0x000e220000000800 */
[----:B------:R-:W0:Y:S02]  /*1780*/  LDCU UR10, c[0x3][0x48] ;  /* 0x00c00900ff0a77ac */ /* 0x000e240008000800 */
[----:B0-----:R-:W-:-:S07]  /*1790*/  IMAD R15, R14, UR10, R15 ;  /* 0x0000000a0e0f7c24 */ /* 0x001fce000f8e020f */
.L_x_58:
[----:B------:R-:W-:Y:S05]  /*17a0*/  BSYNC.RECONVERGENT B0 ;  /* 0x0000000000007941 */ /* 0x000fea0003800200 */
.L_x_56:
        /* <DEDUP_REMOVED lines=9> */
.L_x_60:
[----:B------:R-:W0:Y:S01]  /*1840*/  LDS R14, [R8+-0x78] ;  /* 0xffff8800080e7984 */ /* 0x000e220000000800 */
[----:B------:R-:W0:Y:S02]  /*1850*/  LDCU UR10, c[0x3][0x4c] ;  /* 0x00c00980ff0a77ac */ /* 0x000e240008000800 */
[----:B0-----:R-:W-:-:S07]  /*1860*/  IMAD R15, R14, UR10, R15 ;  /* 0x0000000a0e0f7c24 */ /* 0x001fce000f8e020f */
.L_x_61:
[----:B------:R-:W-:Y:S05]  /*1870*/  BSYNC.RECONVERGENT B0 ;  /* 0x0000000000007941 */ /* 0x000fea0003800200 */
.L_x_59:
        /* <DEDUP_REMOVED lines=9> */
.L_x_63:
[----:B------:R-:W0:Y:S01]  /*1910*/  LDS R2, [R8+-0x74] ;  /* 0xffff8c0008027984 */ /* 0x000e220000000800 */
[----:B------:R-:W0:Y:S02]  /*1920*/  LDCU UR10, c[0x3][0x50] ;  /* 0x00c00a00ff0a77ac */ /* 0x000e240008000800 */
[----:B0-----:R-:W-:-:S07]  /*1930*/  IMAD R15, R2, UR10, R15 ;  /* 0x0000000a020f7c24 */ /* 0x001fce000f8e020f */
.L_x_64:
[----:B------:R-:W-:Y:S05]  /*1940*/  BSYNC.RECONVERGENT B0 ;  /* 0x0000000000007941 */ /* 0x000fea0003800200 */
.L_x_62:
[----:B------:R-:W-:Y:S01]  /*1950*/  VIMNMX.U32 R2, PT, PT, R11, R0, !PT ;  /* 0x000000000b027248 */ /* 0x000fe20007fe0000 */
[----:B------:R-:W-:Y:S01]  /*1960*/  VIADD R16, R16, UR6 ;  /* 0x0000000610107c36 */ /* 0x000fe20008000000 */
[----:B------:R-:W-:Y:S01]  /*1970*/  BSSY.RECONVERGENT B0, `(.L_x_65) ;  /* 0x0000016000007945 */ /* 0x000fe20003800200 */
[----:B------:R-:W-:Y:S01]  /*1980*/  STG.E desc[UR8][R4.64], R15 ;  /* 0x0000000f04007986 */ /* 0x000fe2000c101908 */
[----:B------:R-:W-:Y:S02]  /*1990*/  ISETP.GT.U32.AND P6, PT, R2, 0x1f, PT ;  /* 0x0000001f0200780c */ /* 0x000fe40003fc4070 */
[----:B------:R-:W-:-:S04]  /*19a0*/  IADD3 R3, P2, PT, R9, R16, RZ ;  /* 0x0000001009037210 */ /* 0x000fc80007f5e0ff */
[----:B------:R-:W-:Y:S02]  /*19b0*/  LEA.HI.X.SX32 R14, R16, R10, 0x1, P2 ;  /* 0x0000000a100e7211 */ /* 0x000fe400010f0eff */
[----:B------:R-:W-:-:S04]  /*19c0*/  LEA R2, P2, R3, UR4, 0x2 ;  /* 0x0000000403027c11 */ /* 0x000fc8000f8410ff */
[----:B------:R-:W-:Y:S01]  /*19d0*/  LEA.HI.X R3, R3, UR5, R14, 0x2, P2 ;  /* 0x0000000503037c11 */ /* 0x000fe200090f140e */
[----:B------:R-:W0:Y:S01]  /*19e0*/  @!P6 LDS R12, [R8+-0xc] ;  /* 0xfffff400080ce984 */ /* 0x000e220000000800 */
[----:B------:R-:W0:Y:S01]  /*19f0*/  @!P6 LDC R18, c[0x3][0x54] ;  /* 0x00c01500ff12eb82 */ /* 0x000e220000000800 */
[C---:B------:R-:W-:Y:S02]  /*1a00*/  ISETP.GE.AND P2, PT, R6.reuse, UR7, PT ;  /* 0x0000000706007c0c */ /* 0x040fe4000bf46270 */
[----:B------:R-:W-:Y:S02]  /*1a10*/  VIMNMX.U32 R14, PT, PT, R13, R0, !PT ;  /* 0x000000000d0e7248 */ /* 0x000fe40007fe0000 */
[----:B------:R-:W-:Y:S01]  /*1a20*/  ISETP.LT.OR P2, PT, R6, RZ, P2 ;  /* 0x000000ff0600720c */ /* 0x000fe20001741670 */
[----:B0-----:R-:W-:Y:S01]  /*1a30*/  @!P6 IMAD R15, R12, R18, R15 ;  /* 0x000000120c0fe224 */ /* 0x001fe200078e020f */
[----:B------:R-:W-:Y:S11]  /*1a40*/  @!P6 BRA `(.L_x_66) ;  /* 0x000000000020e947 */ /* 0x000ff60003800000 */
        /* <DEDUP_REMOVED lines=8> */
.L_x_66:
[----:B------:R-:W-:Y:S05]  /*1ad0*/  BSYNC.RECONVERGENT B0 ;  /* 0x0000000000007941 */ /* 0x000fea0003800200 */
.L_x_65:
        /* <DEDUP_REMOVED lines=13> */
.L_x_68:
[----:B------:R-:W0:Y:S01]  /*1bb0*/  LDS R12, [R8+-0x8] ;  /* 0xfffff800080c7984 */ /* 0x000e220000000800 */
[----:B------:R-:W0:Y:S02]  /*1bc0*/  LDCU UR10, c[0x3][0x58] ;  /* 0x00c00b00ff0a77ac */ /* 0x000e240008000800 */
[----:B0-----:R-:W-:-:S07]  /*1bd0*/  IMAD R15, R12, UR10, R15 ;  /* 0x0000000a0c0f7c24 */ /* 0x001fce000f8e020f */
.L_x_69:
[----:B------:R-:W-:Y:S05]  /*1be0*/  BSYNC.RECONVERGENT B0 ;  /* 0x0000000000007941 */ /* 0x000fea0003800200 */
.L_x_67:
        /* <DEDUP_REMOVED lines=10> */
.L_x_71:
[----:B------:R-:W0:Y:S01]  /*1c90*/  LDS R12, [R8+-0x4] ;  /* 0xfffffc00080c7984 */ /* 0x000e220000000800 */
[----:B------:R-:W0:Y:S02]  /*1ca0*/  LDCU UR10, c[0x3][0x5c] ;  /* 0x00c00b80ff0a77ac */ /* 0x000e240008000800 */
[----:B0-----:R-:W-:-:S07]  /*1cb0*/  IMAD R15, R12, UR10, R15 ;  /* 0x0000000a0c0f7c24 */ /* 0x001fce000f8e020f */
.L_x_72:
[----:B------:R-:W-:Y:S05]  /*1cc0*/  BSYNC.RECONVERGENT B0 ;  /* 0x0000000000007941 */ /* 0x000fea0003800200 */
.L_x_70:
        /* <DEDUP_REMOVED lines=12> */
.L_x_74:
[----:B------:R-:W0:Y:S01]  /*1d90*/  LDS R12, [R8] ;  /* 0x00000000080c7984 */ /* 0x000e220000000800 */
[----:B------:R-:W0:Y:S02]  /*1da0*/  LDCU UR10, c[0x3][0x60] ;  /* 0x00c00c00ff0a77ac */ /* 0x000e240008000800 */
[----:B0-----:R-:W-:-:S07]  /*1db0*/  IMAD R15, R12, UR10, R15 ;  /* 0x0000000a0c0f7c24 */ /* 0x001fce000f8e020f */
.L_x_75:
[----:B------:R-:W-:Y:S05]  /*1dc0*/  BSYNC.RECONVERGENT B0 ;  /* 0x0000000000007941 */ /* 0x000fea0003800200 */
.L_x_73:
        /* <DEDUP_REMOVED lines=12> */
.L_x_77:
[----:B------:R-:W0:Y:S01]  /*1e90*/  LDS R12, [R8+0x4] ;  /* 0x00000400080c7984 */ /* 0x000e220000000800 */
[----:B------:R-:W0:Y:S02]  /*1ea0*/  LDCU UR10, c[0x3][0x64] ;  /* 0x00c00c80ff0a77ac */ /* 0x000e240008000800 */
[----:B0-----:R-:W-:-:S07]  /*1eb0*/  IMAD R15, R12, UR10, R15 ;  /* 0x0000000a0c0f7c24 */ /* 0x001fce000f8e020f */
.L_x_78:
[----:B------:R-:W-:Y:S05]  /*1ec0*/  BSYNC.RECONVERGENT B0 ;  /* 0x0000000000007941 */ /* 0x000fea0003800200 */
.L_x_76:
        /* <DEDUP_REMOVED lines=9> */
.L_x_80:
[----:B------:R-:W0:Y:S01]  /*1f60*/  LDS R12, [R8+0x8] ;  /* 0x00000800080c7984 */ /* 0x000e220000000800 */
[----:B------:R-:W0:Y:S02]  /*1f70*/  LDCU UR10, c[0x3][0x68] ;  /* 0x00c00d00ff0a77ac */ /* 0x000e240008000800 */
[----:B0-----:R-:W-:-:S07]  /*1f80*/  IMAD R15, R12, UR10, R15 ;  /* 0x0000000a0c0f7c24 */ /* 0x001fce000f8e020f */
.L_x_81:
[----:B------:R-:W-:Y:S05]  /*1f90*/  BSYNC.RECONVERGENT B0 ;  /* 0x0000000000007941 */ /* 0x000fea0003800200 */
.L_x_79:
        /* <DEDUP_REMOVED lines=9> */
.L_x_83:
[----:B------:R-:W0:Y:S01]  /*2030*/  LDS R2, [R8+0xc] ;  /* 0x00000c0008027984 */ /* 0x000e220000000800 */
[----:B------:R-:W0:Y:S02]  /*2040*/  LDCU UR10, c[0x3][0x6c] ;  /* 0x00c00d80ff0a77ac */ /* 0x000e240008000800 */
[----:B0-----:R-:W-:-:S07]  /*2050*/  IMAD R15, R2, UR10, R15 ;  /* 0x0000000a020f7c24 */ /* 0x001fce000f8e020f */
.L_x_84:
[----:B------:R-:W-:Y:S05]  /*2060*/  BSYNC.RECONVERGENT B0 ;  /* 0x0000000000007941 */ /* 0x000fea0003800200 */
.L_x_82:
        /* <DEDUP_REMOVED lines=13> */
[----:B------:R-:W0:Y:S01]  /*2140*/  @!P6 LDS R18, [R8+0x74] ;  /* 0x000074000812e984 */ /* 0x000e220000000800 */
        /* <DEDUP_REMOVED lines=13> */
.L_x_86:
[----:B------:R-:W-:Y:S05]  /*2220*/  BSYNC.RECONVERGENT B0 ;  /* 0x0000000000007941 */ /* 0x000fea0003800200 */
.L_x_85:
        /* <DEDUP_REMOVED lines=13> */
.L_x_88:
[----:B------:R-:W0:Y:S01]  /*2300*/  LDS R14, [R8+0x78] ;  /* 0x00007800080e7984 */ /* 0x000e220000000800 */
[----:B------:R-:W0:Y:S02]  /*2310*/  LDCU UR10, c[0x3][0x74] ;  /* 0x00c00e80ff0a77ac */ /* 0x000e240008000800 */
[----:B0-----:R-:W-:-:S07]  /*2320*/  IMAD R15, R14, UR10, R15 ;  /* 0x0000000a0e0f7c24 */ /* 0x001fce000f8e020f */
.L_x_89:
[----:B------:R-:W-:Y:S05]  /*2330*/  BSYNC.RECONVERGENT B0 ;  /* 0x0000000000007941 */ /* 0x000fea0003800200 */
.L_x_87:
        /* <DEDUP_REMOVED lines=10> */
.L_x_91:
[----:B------:R-:W0:Y:S01]  /*23e0*/  LDS R14, [R8+0x7c] ;  /* 0x00007c00080e7984 */ /* 0x000e220000000800 */
[----:B------:R-:W0:Y:S02]  /*23f0*/  LDCU UR10, c[0x3][0x78] ;  /* 0x00c00f00ff0a77ac */ /* 0x000e240008000800 */
[----:B0-----:R-:W-:-:S07]  /*2400*/  IMAD R15, R14, UR10, R15 ;  /* 0x0000000a0e0f7c24 */ /* 0x001fce000f8e020f */
.L_x_92:
[----:B------:R-:W-:Y:S05]  /*2410*/  BSYNC.RECONVERGENT B0 ;  /* 0x0000000000007941 */ /* 0x000fea0003800200 */
.L_x_90:
        /* <DEDUP_REMOVED lines=12> */
.L_x_94:
[----:B------:R-:W0:Y:S01]  /*24e0*/  LDS R14, [R8+0x80] ;  /* 0x00008000080e7984 */ /* 0x000e220000000800 */
[----:B------:R-:W0:Y:S02]  /*24f0*/  LDCU UR10, c[0x3][0x7c] ;  /* 0x00c00f80ff0a77ac */ /* 0x000e240008000800 */
[----:B0-----:R-:W-:-:S07]  /*2500*/  IMAD R15, R14, UR10, R15 ;  /* 0x0000000a0e0f7c24 */ /* 0x001fce000f8e020f */
.L_x_95:
[----:B------:R-:W-:Y:S05]  /*2510*/  BSYNC.RECONVERGENT B0 ;  /* 0x0000000000007941 */ /* 0x000fea0003800200 */
.L_x_93:
        /* <DEDUP_REMOVED lines=12> */
.L_x_97:
[----:B------:R-:W0:Y:S01]  /*25e0*/  LDS R14, [R8+0x84] ;  /* 0x00008400080e7984 */ /* 0x000e220000000800 */
[----:B------:R-:W0:Y:S02]  /*25f0*/  LDCU UR10, c[0x3][0x80] ;  /* 0x00c01000ff0a77ac */ /* 0x000e240008000800 */
[----:B0-----:R-:W-:-:S07]  /*2600*/  IMAD R15, R14, UR10, R15 ;  /* 0x0000000a0e0f7c24 */ /* 0x001fce000f8e020f */
.L_x_98:
[----:B------:R-:W-:Y:S05]  /*2610*/  BSYNC.RECONVERGENT B0 ;  /* 0x0000000000007941 */ /* 0x000fea0003800200 */
.L_x_96:
        /* <DEDUP_REMOVED lines=9> */
.L_x_100:
[----:B------:R-:W0:Y:S01]  /*26b0*/  LDS R14, [R8+0x88] ;  /* 0x00008800080e7984 */ /* 0x000e220000000800 */
[----:B------:R-:W0:Y:S02]  /*26c0*/  LDCU UR10, c[0x3][0x84] ;  /* 0x00c01080ff0a77ac */ /* 0x000e240008000800 */
[----:B0-----:R-:W-:-:S07]  /*26d0*/  IMAD R15, R14, UR10, R15 ;  /* 0x0000000a0e0f7c24 */ /* 0x001fce000f8e020f */
.L_x_101:
[----:B------:R-:W-:Y:S05]  /*26e0*/  BSYNC.RECONVERGENT B0 ;  /* 0x0000000000007941 */ /* 0x000fea0003800200 */
.L_x_99:
        /* <DEDUP_REMOVED lines=9> */
.L_x_103:
[----:B------:R-:W0:Y:S01]  /*2780*/  LDS R2, [R8+0x8c] ;  /* 0x00008c0008027984 */ /* 0x000e220000000800 */
[----:B------:R-:W0:Y:S02]  /*2790*/  LDCU UR10, c[0x3][0x88] ;  /* 0x00c01100ff0a77ac */ /* 0x000e240008000800 */
[----:B0-----:R-:W-:-:S07]  /*27a0*/  IMAD R15, R2, UR10, R15 ;  /* 0x0000000a020f7c24 */ /* 0x001fce000f8e020f */
.L_x_104:
[----:B------:R-:W-:Y:S05]  /*27b0*/  BSYNC.RECONVERGENT B0 ;  /* 0x0000000000007941 */ /* 0x000fea0003800200 */
.L_x_102:
        /* <DEDUP_REMOVED lines=27> */
.L_x_106:
[----:B------:R-:W-:Y:S05]  /*2970*/  BSYNC.RECONVERGENT B0 ;  /* 0x0000000000007941 */ /* 0x000fea0003800200 */
.L_x_105:
        /* <DEDUP_REMOVED lines=13> */
.L_x_108:
[----:B------:R-:W0:Y:S01]  /*2a50*/  LDS R14, [R8+0xf8] ;  /* 0x0000f800080e7984 */ /* 0x000e220000000800 */
[----:B------:R-:W0:Y:S02]  /*2a60*/  LDCU UR10, c[0x3][0x90] ;  /* 0x00c01200ff0a77ac */ /* 0x000e240008000800 */
[----:B0-----:R-:W-:-:S07]  /*2a70*/  IMAD R15, R14, UR10, R15 ;  /* 0x0000000a0e0f7c24 */ /* 0x001fce000f8e020f */
.L_x_109:
[----:B------:R-:W-:Y:S05]  /*2a80*/  BSYNC.RECONVERGENT B0 ;  /* 0x0000000000007941 */ /* 0x000fea0003800200 */
.L_x_107:
        /* <DEDUP_REMOVED lines=10> */
.L_x_111:
[----:B------:R-:W0:Y:S01]  /*2b30*/  LDS R14, [R8+0xfc] ;  /* 0x0000fc00080e7984 */ /* 0x000e220000000800 */
[----:B------:R-:W0:Y:S02]  /*2b40*/  LDCU UR10, c[0x3][0x94] ;  /* 0x00c01280ff0a77ac */ /* 0x000e240008000800 */
[----:B0-----:R-:W-:-:S07]  /*2b50*/  IMAD R15, R14, UR10, R15 ;  /* 0x0000000a0e0f7c24 */ /* 0x001fce000f8e020f */
.L_x_112:
[----:B------:R-:W-:Y:S05]  /*2b60*/  BSYNC.RECONVERGENT B0 ;  /* 0x0000000000007941 */ /* 0x000fea0003800200 */
.L_x_110:
        /* <DEDUP_REMOVED lines=12> */
.L_x_114:
[----:B------:R-:W0:Y:S01]  /*2c30*/  LDS R14, [R8+0x100] ;  /* 0x00010000080e7984 */ /* 0x000e220000000800 */
[----:B------:R-:W0:Y:S02]  /*2c40*/  LDCU UR10, c[0x3][0x98] ;  /* 0x00c01300ff0a77ac */ /* 0x000e240008000800 */
[----:B0-----:R-:W-:-:S07]  /*2c50*/  IMAD R15, R14, UR10, R15 ;  /* 0x0000000a0e0f7c24 */ /* 0x001fce000f8e020f */
.L_x_115:
[----:B------:R-:W-:Y:S05]  /*2c60*/  BSYNC.RECONVERGENT B0 ;  /* 0x0000000000007941 */ /* 0x000fea0003800200 */
.L_x_113:
        /* <DEDUP_REMOVED lines=12> */
.L_x_117:
[----:B------:R-:W0:Y:S01]  /*2d30*/  LDS R14, [R8+0x104] ;  /* 0x00010400080e7984 */ /* 0x000e220000000800 */
[----:B------:R-:W0:Y:S02]  /*2d40*/  LDCU UR10, c[0x3][0x9c] ;  /* 0x00c01380ff0a77ac */ /* 0x000e240008000800 */
[----:B0-----:R-:W-:-:S07]  /*2d50*/  IMAD R15, R14, UR10, R15 ;  /* 0x0000000a0e0f7c24 */ /* 0x001fce000f8e020f */
.L_x_118:
[----:B------:R-:W-:Y:S05]  /*2d60*/  BSYNC.RECONVERGENT B0 ;  /* 0x0000000000007941 */ /* 0x000fea0003800200 */
.L_x_116:
        /* <DEDUP_REMOVED lines=9> */
.L_x_120:
[----:B------:R-:W0:Y:S01]  /*2e00*/  LDS R14, [R8+0x108] ;  /* 0x00010800080e7984 */ /* 0x000e220000000800 */
[----:B------:R-:W0:Y:S02]  /*2e10*/  LDCU UR10, c[0x3][0xa0] ;  /* 0x00c01400ff0a77ac */ /* 0x000e240008000800 */
[----:B0-----:R-:W-:-:S07]  /*2e20*/  IMAD R15, R14, UR10, R15 ;  /* 0x0000000a0e0f7c24 */ /* 0x001fce000f8e020f */
.L_x_121:
[----:B------:R-:W-:Y:S05]  /*2e30*/  BSYNC.RECONVERGENT B0 ;  /* 0x0000000000007941 */ /* 0x000fea0003800200 */
.L_x_119:
        /* <DEDUP_REMOVED lines=9> */
.L_x_123:
[----:B------:R-:W0:Y:S01]  /*2ed0*/  LDS R2, [R8+0x10c] ;  /* 0x00010c0008027984 */ /* 0x000e220000000800 */
[----:B------:R-:W0:Y:S02]  /*2ee0*/  LDCU UR10, c[0x3][0xa4] ;  /* 0x00c01480ff0a77ac */ /* 0x000e240008000800 */
[----:B0-----:R-:W-:-:S07]  /*2ef0*/  IMAD R15, R2, UR10, R15 ;  /* 0x0000000a020f7c24 */ /* 0x001fce000f8e020f */
.L_x_124:
[----:B------:R-:W-:Y:S05]  /*2f00*/  BSYNC.RECONVERGENT B0 ;  /* 0x0000000000007941 */ /* 0x000fea0003800200 */
.L_x_122:
        /* <DEDUP_REMOVED lines=9> */
[----:B------:R-:W-:Y:S02]  /*2fa0*/  LEA R2, P2, R3, UR4, 0x2 ;  /* 0x0000000403027c11 */ /* 0x000fe4000f8410ff */
[----:B------:R-:W-:Y:S02]  /*2fb0*/  VIMNMX.U32 R13, PT, PT, R13, R0, !PT ;  /* 0x000000000d0d7248 */ /* 0x000fe40007fe0000 */
[----:B------:R-:W-:Y:S02]  /*2fc0*/  LEA.HI.X R3, R3, UR5, R10, 0x2, P2 ;  /* 0x0000000503037c11 */ /* 0x000fe400090f140a */
[----:B------:R-:W-:-:S03]  /*2fd0*/  ISETP.GE.AND P2, PT, R6, UR7, PT ;  /* 0x0000000706007c0c */ /* 0x000fc6000bf46270 */
[----:B------:R-:W0:Y:S01]  /*2fe0*/  @!P6 LDS R12, [R8+0x174] ;  /* 0x00017400080ce984 */ /* 0x000e220000000800 */
[----:B------:R-:W0:Y:S01]  /*2ff0*/  @!P6 LDC R11, c[0x3][0xa8] ;  /* 0x00c02a00ff0beb82 */ /* 0x000e220000000800 */
        /* <DEDUP_REMOVED lines=11> */
.L_x_126:
[----:B------:R-:W-:Y:S05]  /*30b0*/  BSYNC.RECONVERGENT B0 ;  /* 0x0000000000007941 */ /* 0x000fea0003800200 */
.L_x_125:
        /* <DEDUP_REMOVED lines=13> */
.L_x_128:
[----:B------:R-:W0:Y:S01]  /*3190*/  LDS R6, [R8+0x178] ;  /* 0x0001780008067984 */ /* 0x000e220000000800 */
[----:B------:R-:W0:Y:S02]  /*31a0*/  LDCU UR4, c[0x3][0xac] ;  /* 0x00c01580ff0477ac */ /* 0x000e240008000800 */
[----:B0-----:R-:W-:-:S07]  /*31b0*/  IMAD R15, R6, UR4, R15 ;  /* 0x00000004060f7c24 */ /* 0x001fce000f8e020f */
.L_x_129:
[----:B------:R-:W-:Y:S05]  /*31c0*/  BSYNC.RECONVERGENT B0 ;  /* 0x0000000000007941 */ /* 0x000fea0003800200 */
.L_x_127:
        /* <DEDUP_REMOVED lines=10> */
.L_x_131:
[----:B------:R-:W0:Y:S01]  /*3270*/  LDS R6, [R8+0x17c] ;  /* 0x00017c0008067984 */ /* 0x000e220000000800 */
[----:B------:R-:W0:Y:S02]  /*3280*/  LDCU UR4, c[0x3][0xb0] ;  /* 0x00c01600ff0477ac */ /* 0x000e240008000800 */
[----:B0-----:R-:W-:-:S07]  /*3290*/  IMAD R15, R6, UR4, R15 ;  /* 0x00000004060f7c24 */ /* 0x001fce000f8e020f */
.L_x_132:
[----:B------:R-:W-:Y:S05]  /*32a0*/  BSYNC.RECONVERGENT B0 ;  /* 0x0000000000007941 */ /* 0x000fea0003800200 */
.L_x_130:
        /* <DEDUP_REMOVED lines=12> */
.L_x_134:
[----:B------:R-:W0:Y:S01]  /*3370*/  LDS R6, [R8+0x180] ;  /* 0x0001800008067984 */ /* 0x000e220000000800 */
[----:B------:R-:W0:Y:S02]  /*3380*/  LDCU UR4, c[0x3][0xb4] ;  /* 0x00c01680ff0477ac */ /* 0x000e240008000800 */
[----:B0-----:R-:W-:-:S07]  /*3390*/  IMAD R15, R6, UR4, R15 ;  /* 0x00000004060f7c24 */ /* 0x001fce000f8e020f */
.L_x_135:
[----:B------:R-:W-:Y:S05]  /*33a0*/  BSYNC.RECONVERGENT B0 ;  /* 0x0000000000007941 */ /* 0x000fea0003800200 */
.L_x_133:
        /* <DEDUP_REMOVED lines=12> */
.L_x_137:
[----:B------:R-:W0:Y:S01]  /*3470*/  LDS R6, [R8+0x184] ;  /* 0x0001840008067984 */ /* 0x000e220000000800 */
[----:B------:R-:W0:Y:S02]  /*3480*/  LDCU UR4, c[0x3][0xb8] ;  /* 0x00c01700ff0477ac */ /* 0x000e240008000800 */
[----:B0-----:R-:W-:-:S07]  /*3490*/  IMAD R15, R6, UR4, R15 ;  /* 0x00000004060f7c24 */ /* 0x001fce000f8e020f */
.L_x_138:
[----:B------:R-:W-:Y:S05]  /*34a0*/  BSYNC.RECONVERGENT B0 ;  /* 0x0000000000007941 */ /* 0x000fea0003800200 */
.L_x_136:
        /* <DEDUP_REMOVED lines=9> */
.L_x_140:
[----:B------:R-:W0:Y:S01]  /*3540*/  LDS R6, [R8+0x188] ;  /* 0x0001880008067984 */ /* 0x000e220000000800 */
[----:B------:R-:W0:Y:S02]  /*3550*/  LDCU UR4, c[0x3][0xbc] ;  /* 0x00c01780ff0477ac */ /* 0x000e240008000800 */
[----:B0-----:R-:W-:-:S07]  /*3560*/  IMAD R15, R6, UR4, R15 ;  /* 0x00000004060f7c24 */ /* 0x001fce000f8e020f */
.L_x_141:
[----:B------:R-:W-:Y:S05]  /*3570*/  BSYNC.RECONVERGENT B0 ;  /* 0x0000000000007941 */ /* 0x000fea0003800200 */
.L_x_139:
        /* <DEDUP_REMOVED lines=9> */
.L_x_143:
[----:B------:R-:W0:Y:S01]  /*3610*/  LDS R8, [R8+0x18c] ;  /* 0x00018c0008087984 */ /* 0x000e220000000800 */
[----:B------:R-:W0:Y:S02]  /*3620*/  LDCU UR4, c[0x3][0xc0] ;  /* 0x00c01800ff0477ac */ /* 0x000e240008000800 */
[----:B0-----:R-:W-:-:S07]  /*3630*/  IMAD R15, R8, UR4, R15 ;  /* 0x00000004080f7c24 */ /* 0x001fce000f8e020f */
.L_x_144:
[----:B------:R-:W-:Y:S05]  /*3640*/  BSYNC.RECONVERGENT B0 ;  /* 0x0000000000007941 */ /* 0x000fea0003800200 */
.L_x_142:
[----:B------:R-:W-:Y:S01]  /*3650*/  STG.E desc[UR8][R4.64], R15 ;  /* 0x0000000f04007986 */ /* 0x000fe2000c101908 */
[----:B------:R-:W-:Y:S05]  /*3660*/  EXIT ;  /* 0x000000000000794d */ /* 0x000fea0003800000 */
.L_x_145:
        /* <DEDUP_REMOVED lines=9> */
.L_x_147:


//--------------------- .nv.global.init           --------------------------
	.section	.nv.global.init,"aw",@progbits
.nv.global.init:
	.type		$str,@object
	.size		$str,(.L_1 - $str)
$str:
        /*0000*/ 	.byte	0x43, 0x55, 0x44, 0x41, 0x20, 0x57, 0x61, 0x72, 0x6d, 0x75, 0x70, 0x20, 0x44, 0x6f, 0x6e, 0x65
        /*0010*/ 	.byte	0x21, 0x0a, 0x00
.L_1:


//--------------------- .nv.shared.reserved.0     --------------------------
	.section	.nv.shared.reserved.0,"aw",@nobits
	.weak		__nv_reservedSMEM_offset_0_alias
	.size		__nv_reservedSMEM_offset_0_alias, 0, 64
	.other		__nv_reservedSMEM_offset_0_alias,@"STO_CUDA_RESERVED_SHARED STV_DEFAULT"
__nv_reservedSMEM_offset_0_alias:
	.zero		0
	.zero		64


//--------------------- .nv.shared._Z14convolution_2dPiS_ii --------------------------
	.section	.nv.shared._Z14convolution_2dPiS_ii,"aw",@nobits
	.sectionflags	@""
	.align	4
.nv.shared._Z14convolution_2dPiS_ii:
	.zero		5120


//--------------------- .nv.constant0._Z12warmupKernelv --------------------------
	.section	.nv.constant0._Z12warmupKernelv,"a",@progbits
	.sectionflags	@""
	.align	4
.nv.constant0._Z12warmupKernelv:
	.zero		896


//--------------------- .nv.constant0._Z14convolution_2dPiS_ii --------------------------
	.section	.nv.constant0._Z14convolution_2dPiS_ii,"a",@progbits
	.sectionflags	@""
	.align	4
.nv.constant0._Z14convolution_2dPiS_ii:
	.zero		920


//--------------------- SYMBOLS --------------------------

	.type		.nv.reservedSmem.offset0,@object
	.size		.nv.reservedSmem.offset0,0x4
	.type		.nv.reservedSmem.cap,@object
	.size		.nv.reservedSmem.cap,0x4
	.type		vprintf,@function
